//
// Generated by NVIDIA NVVM Compiler
//
// Compiler Build ID: CL-36424714
// Cuda compilation tools, release 13.0, V13.0.88
// Based on NVVM 20.0.0
//

.version 9.0
.target sm_100
.address_size 64

	// .globl	_Z26powered_exponential_kernelPdS_iidddd
.func  (.param .b64 func_retval0) __internal_accurate_pow
(
	.param .b64 __internal_accurate_pow_param_0,
	.param .b64 __internal_accurate_pow_param_1
)
;

.visible .entry _Z26powered_exponential_kernelPdS_iidddd(
	.param .u64 .ptr .align 1 _Z26powered_exponential_kernelPdS_iidddd_param_0,
	.param .u64 .ptr .align 1 _Z26powered_exponential_kernelPdS_iidddd_param_1,
	.param .u32 _Z26powered_exponential_kernelPdS_iidddd_param_2,
	.param .u32 _Z26powered_exponential_kernelPdS_iidddd_param_3,
	.param .f64 _Z26powered_exponential_kernelPdS_iidddd_param_4,
	.param .f64 _Z26powered_exponential_kernelPdS_iidddd_param_5,
	.param .f64 _Z26powered_exponential_kernelPdS_iidddd_param_6,
	.param .f64 _Z26powered_exponential_kernelPdS_iidddd_param_7
)
{
	.reg .pred 	%p<30>;
	.reg .b32 	%r<51>;
	.reg .b32 	%f<3>;
	.reg .b64 	%rd<11>;
	.reg .b64 	%fd<58>;

	ld.param.u64 	%rd4, [_Z26powered_exponential_kernelPdS_iidddd_param_0];
	ld.param.u64 	%rd5, [_Z26powered_exponential_kernelPdS_iidddd_param_1];
	ld.param.u32 	%r12, [_Z26powered_exponential_kernelPdS_iidddd_param_2];
	ld.param.u32 	%r13, [_Z26powered_exponential_kernelPdS_iidddd_param_3];
	ld.param.f64 	%fd18, [_Z26powered_exponential_kernelPdS_iidddd_param_5];
	ld.param.f64 	%fd19, [_Z26powered_exponential_kernelPdS_iidddd_param_6];
	mov.u32 	%r1, %ntid.x;
	mov.u32 	%r14, %ctaid.x;
	mov.u32 	%r15, %tid.x;
	mad.lo.s32 	%r50, %r1, %r14, %r15;
	setp.ge.s32 	%p4, %r50, %r13;
	@%p4 bra 	$L__BB0_16;
	{
	.reg .b32 %temp; 
	mov.b64 	{%temp, %r3}, %fd19;
	}
	shr.u32 	%r16, %r3, 20;
	and.b32  	%r17, %r16, 2047;
	add.s32 	%r18, %r17, -1012;
	mov.b64 	%rd6, %fd19;
	shl.b64 	%rd1, %rd6, %r18;
	setp.eq.s64 	%p1, %rd1, -9223372036854775808;
	cvt.rzi.f64.f64 	%fd1, %fd19;
	abs.f64 	%fd2, %fd19;
	setp.neu.f64 	%p6, %fd2, 0d3FE0000000000000;
	and.pred  	%p2, %p6, %p1;
	setp.lt.s32 	%p7, %r3, 0;
	selp.b32 	%r4, 0, 2146435072, %p7;
	mov.u32 	%r19, %nctaid.x;
	mul.lo.s32 	%r5, %r19, %r1;
	cvta.to.global.u64 	%rd2, %rd4;
	cvta.to.global.u64 	%rd3, %rd5;
$L__BB0_2:
	mul.wide.s32 	%rd7, %r50, 8;
	add.s64 	%rd8, %rd2, %rd7;
	ld.global.f64 	%fd21, [%rd8];
	div.rn.f64 	%fd3, %fd21, %fd18;
	{
	.reg .b32 %temp; 
	mov.b64 	{%temp, %r7}, %fd3;
	}
	abs.f64 	%fd4, %fd3;
	setp.neu.f64 	%p8, %fd3, 0d0000000000000000;
	@%p8 bra 	$L__BB0_4;
	setp.lt.s32 	%p12, %r3, 0;
	selp.b32 	%r20, %r7, 0, %p2;
	or.b32  	%r21, %r20, 2146435072;
	selp.b32 	%r22, %r21, %r20, %p12;
	mov.b32 	%r23, 0;
	mov.b64 	%fd56, {%r23, %r22};
	mov.pred 	%p3, %p2;
	bra.uni 	$L__BB0_5;
$L__BB0_4:
	{ // callseq 0, 0
	.param .b64 param0;
	st.param.f64 	[param0], %fd4;
	.param .b64 param1;
	st.param.f64 	[param1], %fd19;
	.param .b64 retval0;
	call.uni (retval0), 
	__internal_accurate_pow, 
	(
	param0, 
	param1
	);
	ld.param.f64 	%fd22, [retval0];
	} // callseq 0
	setp.lt.s32 	%p9, %r7, 0;
	setp.neu.f64 	%p10, %fd19, %fd1;
	neg.f64 	%fd24, %fd22;
	setp.eq.s64 	%p11, %rd1, -9223372036854775808;
	selp.f64 	%fd25, %fd24, %fd22, %p11;
	selp.f64 	%fd26, %fd25, %fd22, %p9;
	selp.f64 	%fd27, 0dFFF8000000000000, %fd26, %p9;
	selp.f64 	%fd56, %fd27, %fd26, %p10;
	mov.pred 	%p3, %p1;
$L__BB0_5:
	add.f64 	%fd28, %fd19, %fd3;
	{
	.reg .b32 %temp; 
	mov.b64 	{%temp, %r24}, %fd28;
	}
	and.b32  	%r25, %r24, 2146435072;
	setp.ne.s32 	%p13, %r25, 2146435072;
	@%p13 bra 	$L__BB0_12;
	setp.num.f64 	%p14, %fd3, %fd19;
	@%p14 bra 	$L__BB0_8;
	add.rn.f64 	%fd56, %fd3, %fd19;
	bra.uni 	$L__BB0_12;
$L__BB0_8:
	setp.neu.f64 	%p15, %fd2, 0d7FF0000000000000;
	@%p15 bra 	$L__BB0_10;
	setp.lt.s32 	%p19, %r3, 0;
	setp.gt.f64 	%p20, %fd4, 0d3FF0000000000000;
	selp.b32 	%r32, 2146435072, 0, %p20;
	xor.b32  	%r33, %r32, 2146435072;
	selp.b32 	%r34, %r33, %r32, %p19;
	setp.eq.f64 	%p21, %fd3, 0dBFF0000000000000;
	selp.b32 	%r35, 1072693248, %r34, %p21;
	mov.b32 	%r36, 0;
	mov.b64 	%fd56, {%r36, %r35};
	bra.uni 	$L__BB0_12;
$L__BB0_10:
	setp.neu.f64 	%p16, %fd4, 0d7FF0000000000000;
	@%p16 bra 	$L__BB0_12;
	setp.lt.s32 	%p17, %r7, 0;
	and.b32  	%r26, %r3, 2147483647;
	setp.ne.s32 	%p18, %r26, 1071644672;
	or.b32  	%r27, %r4, -2147483648;
	selp.b32 	%r28, %r27, %r4, %p18;
	selp.b32 	%r29, %r28, %r4, %p3;
	selp.b32 	%r30, %r29, %r4, %p17;
	mov.b32 	%r31, 0;
	mov.b64 	%fd56, {%r31, %r30};
$L__BB0_12:
	setp.eq.f64 	%p22, %fd19, 0d0000000000000000;
	setp.eq.f64 	%p23, %fd3, 0d3FF0000000000000;
	neg.f64 	%fd29, %fd56;
	selp.f64 	%fd30, 0dBFF0000000000000, %fd29, %p23;
	selp.f64 	%fd12, 0dBFF0000000000000, %fd30, %p22;
	fma.rn.f64 	%fd31, %fd12, 0d3FF71547652B82FE, 0d4338000000000000;
	{
	.reg .b32 %temp; 
	mov.b64 	{%r8, %temp}, %fd31;
	}
	mov.f64 	%fd32, 0dC338000000000000;
	add.rn.f64 	%fd33, %fd31, %fd32;
	fma.rn.f64 	%fd34, %fd33, 0dBFE62E42FEFA39EF, %fd12;
	fma.rn.f64 	%fd35, %fd33, 0dBC7ABC9E3B39803F, %fd34;
	fma.rn.f64 	%fd36, %fd35, 0d3E5ADE1569CE2BDF, 0d3E928AF3FCA213EA;
	fma.rn.f64 	%fd37, %fd36, %fd35, 0d3EC71DEE62401315;
	fma.rn.f64 	%fd38, %fd37, %fd35, 0d3EFA01997C89EB71;
	fma.rn.f64 	%fd39, %fd38, %fd35, 0d3F2A01A014761F65;
	fma.rn.f64 	%fd40, %fd39, %fd35, 0d3F56C16C1852B7AF;
	fma.rn.f64 	%fd41, %fd40, %fd35, 0d3F81111111122322;
	fma.rn.f64 	%fd42, %fd41, %fd35, 0d3FA55555555502A1;
	fma.rn.f64 	%fd43, %fd42, %fd35, 0d3FC5555555555511;
	fma.rn.f64 	%fd44, %fd43, %fd35, 0d3FE000000000000B;
	fma.rn.f64 	%fd45, %fd44, %fd35, 0d3FF0000000000000;
	fma.rn.f64 	%fd46, %fd45, %fd35, 0d3FF0000000000000;
	{
	.reg .b32 %temp; 
	mov.b64 	{%r9, %temp}, %fd46;
	}
	{
	.reg .b32 %temp; 
	mov.b64 	{%temp, %r10}, %fd46;
	}
	shl.b32 	%r37, %r8, 20;
	add.s32 	%r38, %r37, %r10;
	mov.b64 	%fd57, {%r9, %r38};
	{
	.reg .b32 %temp; 
	mov.b64 	{%temp, %r39}, %fd12;
	}
	mov.b32 	%f2, %r39;
	abs.f32 	%f1, %f2;
	setp.lt.f32 	%p24, %f1, 0f4086232B;
	@%p24 bra 	$L__BB0_15;
	setp.lt.f64 	%p25, %fd12, 0d0000000000000000;
	add.f64 	%fd47, %fd12, 0d7FF0000000000000;
	selp.f64 	%fd57, 0d0000000000000000, %fd47, %p25;
	setp.geu.f32 	%p26, %f1, 0f40874800;
	@%p26 bra 	$L__BB0_15;
	shr.u32 	%r40, %r8, 31;
	add.s32 	%r41, %r8, %r40;
	shr.s32 	%r42, %r41, 1;
	shl.b32 	%r43, %r42, 20;
	add.s32 	%r44, %r10, %r43;
	mov.b64 	%fd48, {%r9, %r44};
	sub.s32 	%r45, %r8, %r42;
	shl.b32 	%r46, %r45, 20;
	add.s32 	%r47, %r46, 1072693248;
	mov.b32 	%r48, 0;
	mov.b64 	%fd49, {%r48, %r47};
	mul.f64 	%fd57, %fd49, %fd48;
$L__BB0_15:
	ld.param.f64 	%fd54, [_Z26powered_exponential_kernelPdS_iidddd_param_7];
	ld.param.f64 	%fd53, [_Z26powered_exponential_kernelPdS_iidddd_param_4];
	rem.s32 	%r49, %r50, %r12;
	setp.eq.s32 	%p27, %r49, 0;
	selp.f64 	%fd50, 0d3FF0000000000000, 0d0000000000000000, %p27;
	mul.f64 	%fd51, %fd54, %fd50;
	fma.rn.f64 	%fd52, %fd53, %fd57, %fd51;
	mul.wide.s32 	%rd9, %r50, 8;
	add.s64 	%rd10, %rd3, %rd9;
	st.global.f64 	[%rd10], %fd52;
	add.s32 	%r50, %r50, %r5;
	setp.lt.s32 	%p28, %r50, %r13;
	@%p28 bra 	$L__BB0_2;
$L__BB0_16:
	ret;

}
.func  (.param .b64 func_retval0) __internal_accurate_pow(
	.param .b64 __internal_accurate_pow_param_0,
	.param .b64 __internal_accurate_pow_param_1
)
{
	.reg .pred 	%p<8>;
	.reg .b32 	%r<49>;
	.reg .b32 	%f<3>;
	.reg .b64 	%fd<109>;

	ld.param.f64 	%fd10, [__internal_accurate_pow_param_0];
	ld.param.f64 	%fd11, [__internal_accurate_pow_param_1];
	{
	.reg .b32 %temp; 
	mov.b64 	{%temp, %r46}, %fd10;
	}
	{
	.reg .b32 %temp; 
	mov.b64 	{%r45, %temp}, %fd10;
	}
	shr.u32 	%r47, %r46, 20;
	setp.gt.u32 	%p1, %r46, 1048575;
	@%p1 bra 	$L__BB1_2;
	mul.f64 	%fd12, %fd10, 0d4350000000000000;
	{
	.reg .b32 %temp; 
	mov.b64 	{%temp, %r46}, %fd12;
	}
	{
	.reg .b32 %temp; 
	mov.b64 	{%r45, %temp}, %fd12;
	}
	shr.u32 	%r16, %r46, 20;
	add.s32 	%r47, %r16, -54;
$L__BB1_2:
	add.s32 	%r48, %r47, -1023;
	and.b32  	%r17, %r46, -2146435073;
	or.b32  	%r18, %r17, 1072693248;
	mov.b64 	%fd107, {%r45, %r18};
	setp.lt.u32 	%p2, %r18, 1073127583;
	@%p2 bra 	$L__BB1_4;
	{
	.reg .b32 %temp; 
	mov.b64 	{%r19, %temp}, %fd107;
	}
	{
	.reg .b32 %temp; 
	mov.b64 	{%temp, %r20}, %fd107;
	}
	add.s32 	%r21, %r20, -1048576;
	mov.b64 	%fd107, {%r19, %r21};
	add.s32 	%r48, %r47, -1022;
$L__BB1_4:
	add.f64 	%fd13, %fd107, 0dBFF0000000000000;
	add.f64 	%fd14, %fd107, 0d3FF0000000000000;
	rcp.approx.ftz.f64 	%fd15, %fd14;
	neg.f64 	%fd16, %fd14;
	fma.rn.f64 	%fd17, %fd16, %fd15, 0d3FF0000000000000;
	fma.rn.f64 	%fd18, %fd17, %fd17, %fd17;
	fma.rn.f64 	%fd19, %fd18, %fd15, %fd15;
	mul.f64 	%fd20, %fd13, %fd19;
	fma.rn.f64 	%fd21, %fd13, %fd19, %fd20;
	mul.f64 	%fd22, %fd21, %fd21;
	fma.rn.f64 	%fd23, %fd22, 0d3EB0F5FF7D2CAFE2, 0d3ED0F5D241AD3B5A;
	fma.rn.f64 	%fd24, %fd23, %fd22, 0d3EF3B20A75488A3F;
	fma.rn.f64 	%fd25, %fd24, %fd22, 0d3F1745CDE4FAECD5;
	fma.rn.f64 	%fd26, %fd25, %fd22, 0d3F3C71C7258A578B;
	fma.rn.f64 	%fd27, %fd26, %fd22, 0d3F6249249242B910;
	fma.rn.f64 	%fd28, %fd27, %fd22, 0d3F89999999999DFB;
	sub.f64 	%fd29, %fd13, %fd21;
	add.f64 	%fd30, %fd29, %fd29;
	neg.f64 	%fd31, %fd21;
	fma.rn.f64 	%fd32, %fd31, %fd13, %fd30;
	mul.f64 	%fd33, %fd19, %fd32;
	fma.rn.f64 	%fd34, %fd22, %fd28, 0d3FB5555555555555;
	mov.f64 	%fd35, 0d3FB5555555555555;
	sub.f64 	%fd36, %fd35, %fd34;
	fma.rn.f64 	%fd37, %fd22, %fd28, %fd36;
	add.f64 	%fd38, %fd37, 0dBC46A4CB00B9E7B0;
	add.f64 	%fd39, %fd34, %fd38;
	sub.f64 	%fd40, %fd34, %fd39;
	add.f64 	%fd41, %fd38, %fd40;
	mul.rn.f64 	%fd42, %fd21, %fd21;
	neg.f64 	%fd43, %fd42;
	fma.rn.f64 	%fd44, %fd21, %fd21, %fd43;
	{
	.reg .b32 %temp; 
	mov.b64 	{%r22, %temp}, %fd33;
	}
	{
	.reg .b32 %temp; 
	mov.b64 	{%temp, %r23}, %fd33;
	}
	add.s32 	%r24, %r23, 1048576;
	mov.b64 	%fd45, {%r22, %r24};
	fma.rn.f64 	%fd46, %fd21, %fd45, %fd44;
	mul.rn.f64 	%fd47, %fd42, %fd21;
	neg.f64 	%fd48, %fd47;
	fma.rn.f64 	%fd49, %fd42, %fd21, %fd48;
	fma.rn.f64 	%fd50, %fd42, %fd33, %fd49;
	fma.rn.f64 	%fd51, %fd46, %fd21, %fd50;
	mul.rn.f64 	%fd52, %fd39, %fd47;
	neg.f64 	%fd53, %fd52;
	fma.rn.f64 	%fd54, %fd39, %fd47, %fd53;
	fma.rn.f64 	%fd55, %fd39, %fd51, %fd54;
	fma.rn.f64 	%fd56, %fd41, %fd47, %fd55;
	add.f64 	%fd57, %fd52, %fd56;
	sub.f64 	%fd58, %fd52, %fd57;
	add.f64 	%fd59, %fd56, %fd58;
	add.f64 	%fd60, %fd21, %fd57;
	sub.f64 	%fd61, %fd21, %fd60;
	add.f64 	%fd62, %fd57, %fd61;
	add.f64 	%fd63, %fd59, %fd62;
	add.f64 	%fd64, %fd33, %fd63;
	add.f64 	%fd65, %fd60, %fd64;
	sub.f64 	%fd66, %fd60, %fd65;
	add.f64 	%fd67, %fd64, %fd66;
	xor.b32  	%r25, %r48, -2147483648;
	mov.b32 	%r26, 1127219200;
	mov.b64 	%fd68, {%r25, %r26};
	mov.b32 	%r27, -2147483648;
	mov.b64 	%fd69, {%r27, %r26};
	sub.f64 	%fd70, %fd68, %fd69;
	fma.rn.f64 	%fd71, %fd70, 0d3FE62E42FEFA39EF, %fd65;
	fma.rn.f64 	%fd72, %fd70, 0dBFE62E42FEFA39EF, %fd71;
	sub.f64 	%fd73, %fd72, %fd65;
	sub.f64 	%fd74, %fd67, %fd73;
	fma.rn.f64 	%fd75, %fd70, 0d3C7ABC9E3B39803F, %fd74;
	add.f64 	%fd76, %fd71, %fd75;
	sub.f64 	%fd77, %fd71, %fd76;
	add.f64 	%fd78, %fd75, %fd77;
	{
	.reg .b32 %temp; 
	mov.b64 	{%temp, %r28}, %fd11;
	}
	{
	.reg .b32 %temp; 
	mov.b64 	{%r29, %temp}, %fd11;
	}
	shl.b32 	%r30, %r28, 1;
	setp.gt.u32 	%p3, %r30, -33554433;
	and.b32  	%r31, %r28, -15728641;
	selp.b32 	%r32, %r31, %r28, %p3;
	mov.b64 	%fd79, {%r29, %r32};
	mul.rn.f64 	%fd80, %fd76, %fd79;
	neg.f64 	%fd81, %fd80;
	fma.rn.f64 	%fd82, %fd76, %fd79, %fd81;
	fma.rn.f64 	%fd83, %fd78, %fd79, %fd82;
	add.f64 	%fd4, %fd80, %fd83;
	sub.f64 	%fd84, %fd80, %fd4;
	add.f64 	%fd5, %fd83, %fd84;
	fma.rn.f64 	%fd85, %fd4, 0d3FF71547652B82FE, 0d4338000000000000;
	{
	.reg .b32 %temp; 
	mov.b64 	{%r13, %temp}, %fd85;
	}
	mov.f64 	%fd86, 0dC338000000000000;
	add.rn.f64 	%fd87, %fd85, %fd86;
	fma.rn.f64 	%fd88, %fd87, 0dBFE62E42FEFA39EF, %fd4;
	fma.rn.f64 	%fd89, %fd87, 0dBC7ABC9E3B39803F, %fd88;
	fma.rn.f64 	%fd90, %fd89, 0d3E5ADE1569CE2BDF, 0d3E928AF3FCA213EA;
	fma.rn.f64 	%fd91, %fd90, %fd89, 0d3EC71DEE62401315;
	fma.rn.f64 	%fd92, %fd91, %fd89, 0d3EFA01997C89EB71;
	fma.rn.f64 	%fd93, %fd92, %fd89, 0d3F2A01A014761F65;
	fma.rn.f64 	%fd94, %fd93, %fd89, 0d3F56C16C1852B7AF;
	fma.rn.f64 	%fd95, %fd94, %fd89, 0d3F81111111122322;
	fma.rn.f64 	%fd96, %fd95, %fd89, 0d3FA55555555502A1;
	fma.rn.f64 	%fd97, %fd96, %fd89, 0d3FC5555555555511;
	fma.rn.f64 	%fd98, %fd97, %fd89, 0d3FE000000000000B;
	fma.rn.f64 	%fd99, %fd98, %fd89, 0d3FF0000000000000;
	fma.rn.f64 	%fd100, %fd99, %fd89, 0d3FF0000000000000;
	{
	.reg .b32 %temp; 
	mov.b64 	{%r14, %temp}, %fd100;
	}
	{
	.reg .b32 %temp; 
	mov.b64 	{%temp, %r15}, %fd100;
	}
	shl.b32 	%r33, %r13, 20;
	add.s32 	%r34, %r33, %r15;
	mov.b64 	%fd108, {%r14, %r34};
	{
	.reg .b32 %temp; 
	mov.b64 	{%temp, %r35}, %fd4;
	}
	mov.b32 	%f2, %r35;
	abs.f32 	%f1, %f2;
	setp.lt.f32 	%p4, %f1, 0f4086232B;
	@%p4 bra 	$L__BB1_7;
	setp.lt.f64 	%p5, %fd4, 0d0000000000000000;
	add.f64 	%fd101, %fd4, 0d7FF0000000000000;
	selp.f64 	%fd108, 0d0000000000000000, %fd101, %p5;
	setp.geu.f32 	%p6, %f1, 0f40874800;
	@%p6 bra 	$L__BB1_7;
	shr.u32 	%r36, %r13, 31;
	add.s32 	%r37, %r13, %r36;
	shr.s32 	%r38, %r37, 1;
	shl.b32 	%r39, %r38, 20;
	add.s32 	%r40, %r15, %r39;
	mov.b64 	%fd102, {%r14, %r40};
	sub.s32 	%r41, %r13, %r38;
	shl.b32 	%r42, %r41, 20;
	add.s32 	%r43, %r42, 1072693248;
	mov.b32 	%r44, 0;
	mov.b64 	%fd103, {%r44, %r43};
	mul.f64 	%fd108, %fd103, %fd102;
$L__BB1_7:
	abs.f64 	%fd104, %fd108;
	setp.eq.f64 	%p7, %fd104, 0d7FF0000000000000;
	fma.rn.f64 	%fd105, %fd108, %fd5, %fd108;
	selp.f64 	%fd106, %fd108, %fd105, %p7;
	st.param.f64 	[func_retval0], %fd106;
	ret;

}


// ===== COMPILED SASS (sm_100) =====

	.target	sm_100

	.elftype	@"ET_EXEC"


//--------------------- .note.nv.tkinfo           --------------------------
	.section	.note.nv.tkinfo,"",@"SHT_NOTE"
	.sectionflags	@"SHF_NOTE_NV_TKINFO"
	.tkinfo
        /*0018*/ 	.word	0x00000002
        /*0030*/ 	.string	""
        /*0030*/ 	.string	"ptxas"
        /*0030*/ 	.string	"Cuda compilation tools, release 13.0, V13.0.88"
        /*0030*/ 	.string	"Build cuda_13.0.r13.0/compiler.36424714_0"
        /*0030*/ 	.string	"-arch sm_100 -m 64 "



//--------------------- .note.nv.cuinfo           --------------------------
	.section	.note.nv.cuinfo,"",@"SHT_NOTE"
	.sectionflags	@"SHF_NOTE_NV_CUINFO"
        /*0018*/ 	.short	0x0002
        /*001a*/ 	.short	0x0064
        /*001c*/ 	.short	0x0082
	.zero		2


//--------------------- .nv.info                  --------------------------
	.section	.nv.info,"",@"SHT_CUDA_INFO"
	.align	4


	//----- nvinfo : EIATTR_REGCOUNT
	.align		4
        /*0000*/ 	.byte	0x04, 0x2f
        /*0002*/ 	.short	(.L_1 - .L_0)
	.align		4
.L_0:
        /*0004*/ 	.word	index@(_Z26powered_exponential_kernelPdS_iidddd)
        /*0008*/ 	.word	0x00000028


	//----- nvinfo : EIATTR_FRAME_SIZE
	.align		4
.L_1:
        /*000c*/ 	.byte	0x04, 0x11
        /*000e*/ 	.short	(.L_3 - .L_2)
	.align		4
.L_2:
        /*0010*/ 	.word	index@($_Z26powered_exponential_kernelPdS_iidddd$__internal_accurate_pow)
        /*0014*/ 	.word	0x00000000


	//----- nvinfo : EIATTR_FRAME_SIZE
	.align		4
.L_3:
        /*0018*/ 	.byte	0x04, 0x11
        /*001a*/ 	.short	(.L_5 - .L_4)
	.align		4
.L_4:
        /*001c*/ 	.word	index@($__internal_0_$__cuda_sm20_div_rn_f64_full)
        /*0020*/ 	.word	0x00000000


	//----- nvinfo : EIATTR_FRAME_SIZE
	.align		4
.L_5:
        /*0024*/ 	.byte	0x04, 0x11
        /*0026*/ 	.short	(.L_7 - .L_6)
	.align		4
.L_6:
        /*0028*/ 	.word	index@(_Z26powered_exponential_kernelPdS_iidddd)
        /*002c*/ 	.word	0x00000000


	//----- nvinfo : EIATTR_MIN_STACK_SIZE
	.align		4
.L_7:
        /*0030*/ 	.byte	0x04, 0x12
        /*0032*/ 	.short	(.L_9 - .L_8)
	.align		4
.L_8:
        /*0034*/ 	.word	index@(_Z26powered_exponential_kernelPdS_iidddd)
        /*0038*/ 	.word	0x00000000
.L_9:


//--------------------- .nv.compat                --------------------------
	.section	.nv.compat,"",@"SHT_CUDA_COMPAT_INFO"
	.align	4
        /*0000*/ 	.byte	0x02, 0x09, 0x00, 0x00, 0x02, 0x02, 0x01, 0x00, 0x02, 0x05, 0x05, 0x00, 0x03, 0x07, 0x01, 0x01
        /*0010*/ 	.byte	0x02, 0x03, 0x00, 0x00, 0x02, 0x06, 0x01, 0x00, 0x04, 0x0b, 0x08, 0x00, 0x01, 0x00, 0x00, 0x00
        /*0020*/ 	.byte	0x00, 0x00, 0x00, 0x00


//--------------------- .nv.info._Z26powered_exponential_kernelPdS_iidddd --------------------------
	.section	.nv.info._Z26powered_exponential_kernelPdS_iidddd,"",@"SHT_CUDA_INFO"
	.sectionflags	@""
	.align	4


	//----- nvinfo : EIATTR_CUDA_API_VERSION
	.align		4
        /*0000*/ 	.byte	0x04, 0x37
        /*0002*/ 	.short	(.L_11 - .L_10)
.L_10:
        /*0004*/ 	.word	0x00000082


	//----- nvinfo : EIATTR_KPARAM_INFO
	.align		4
.L_11:
        /*0008*/ 	.byte	0x04, 0x17
        /*000a*/ 	.short	(.L_13 - .L_12)
.L_12:
        /*000c*/ 	.word	0x00000000
        /*0010*/ 	.short	0x0007
        /*0012*/ 	.short	0x0030
        /*0014*/ 	.byte	0x00, 0xf0, 0x21, 0x00


	//----- nvinfo : EIATTR_KPARAM_INFO
	.align		4
.L_13:
        /*0018*/ 	.byte	0x04, 0x17
        /*001a*/ 	.short	(.L_15 - .L_14)
.L_14:
        /*001c*/ 	.word	0x00000000
        /*0020*/ 	.short	0x0006
        /*0022*/ 	.short	0x0028
        /*0024*/ 	.byte	0x00, 0xf0, 0x21, 0x00


	//----- nvinfo : EIATTR_KPARAM_INFO
	.align		4
.L_15:
        /*0028*/ 	.byte	0x04, 0x17
        /*002a*/ 	.short	(.L_17 - .L_16)
.L_16:
        /*002c*/ 	.word	0x00000000
        /*0030*/ 	.short	0x0005
        /*0032*/ 	.short	0x0020
        /*0034*/ 	.byte	0x00, 0xf0, 0x21, 0x00


	//----- nvinfo : EIATTR_KPARAM_INFO
	.align		4
.L_17:
        /*0038*/ 	.byte	0x04, 0x17
        /*003a*/ 	.short	(.L_19 - .L_18)
.L_18:
        /*003c*/ 	.word	0x00000000
        /*0040*/ 	.short	0x0004
        /*0042*/ 	.short	0x0018
        /*0044*/ 	.byte	0x00, 0xf0, 0x21, 0x00


	//----- nvinfo : EIATTR_KPARAM_INFO
	.align		4
.L_19:
        /*0048*/ 	.byte	0x04, 0x17
        /*004a*/ 	.short	(.L_21 - .L_20)
.L_20:
        /*004c*/ 	.word	0x00000000
        /*0050*/ 	.short	0x0003
        /*0052*/ 	.short	0x0014
        /*0054*/ 	.byte	0x00, 0xf0, 0x11, 0x00


	//----- nvinfo : EIATTR_KPARAM_INFO
	.align		4
.L_21:
        /*0058*/ 	.byte	0x04, 0x17
        /*005a*/ 	.short	(.L_23 - .L_22)
.L_22:
        /*005c*/ 	.word	0x00000000
        /*0060*/ 	.short	0x0002
        /*0062*/ 	.short	0x0010
        /*0064*/ 	.byte	0x00, 0xf0, 0x11, 0x00


	//----- nvinfo : EIATTR_KPARAM_INFO
	.align		4
.L_23:
        /*0068*/ 	.byte	0x04, 0x17
        /*006a*/ 	.short	(.L_25 - .L_24)
.L_24:
        /*006c*/ 	.word	0x00000000
        /*0070*/ 	.short	0x0001
        /*0072*/ 	.short	0x0008
        /*0074*/ 	.byte	0x00, 0xf5, 0x21, 0x00


	//----- nvinfo : EIATTR_KPARAM_INFO
	.align		4
.L_25:
        /*0078*/ 	.byte	0x04, 0x17
        /*007a*/ 	.short	(.L_27 - .L_26)
.L_26:
        /*007c*/ 	.word	0x00000000
        /*0080*/ 	.short	0x0000
        /*0082*/ 	.short	0x0000
        /*0084*/ 	.byte	0x00, 0xf5, 0x21, 0x00


	//----- nvinfo : EIATTR_SPARSE_MMA_MASK
	.align		4
.L_27:
        /*0088*/ 	.byte	0x03, 0x50
        /*008a*/ 	.short	0x0000


	//----- nvinfo : EIATTR_MAXREG_COUNT
	.align		4
        /*008c*/ 	.byte	0x03, 0x1b
        /*008e*/ 	.short	0x00ff


	//----- nvinfo : EIATTR_MERCURY_ISA_VERSION
	.align		4
        /*0090*/ 	.byte	0x03, 0x5f
        /*0092*/ 	.short	0x0101


	//----- nvinfo : EIATTR_VRC_CTA_INIT_COUNT
	.align		4
        /*0094*/ 	.byte	0x02, 0x4a
	.zero		1
	.zero		1


	//----- nvinfo : EIATTR_EXIT_INSTR_OFFSETS
	.align		4
        /*0098*/ 	.byte	0x04, 0x1c
        /*009a*/ 	.short	(.L_29 - .L_28)


	//   ....[0]....
.L_28:
        /*009c*/ 	.word	0x00000070


	//   ....[1]....
        /*00a0*/ 	.word	0x00000d40


	//----- nvinfo : EIATTR_CRS_STACK_SIZE
	.align		4
.L_29:
        /*00a4*/ 	.byte	0x04, 0x1e
        /*00a6*/ 	.short	(.L_31 - .L_30)
.L_30:
        /*00a8*/ 	.word	0x00000000


	//----- nvinfo : EIATTR_CBANK_PARAM_SIZE
	.align		4
.L_31:
        /*00ac*/ 	.byte	0x03, 0x19
        /*00ae*/ 	.short	0x0038


	//----- nvinfo : EIATTR_PARAM_CBANK
	.align		4
        /*00b0*/ 	.byte	0x04, 0x0a
        /*00b2*/ 	.short	(.L_33 - .L_32)
	.align		4
.L_32:
        /*00b4*/ 	.word	index@(.nv.constant0._Z26powered_exponential_kernelPdS_iidddd)
        /*00b8*/ 	.short	0x0380
        /*00ba*/ 	.short	0x0038


	//----- nvinfo : EIATTR_SW_WAR
	.align		4
.L_33:
        /*00bc*/ 	.byte	0x04, 0x36
        /*00be*/ 	.short	(.L_35 - .L_34)
.L_34:
        /*00c0*/ 	.word	0x00000008
.L_35:


//--------------------- .nv.callgraph             --------------------------
	.section	.nv.callgraph,"",@"SHT_CUDA_CALLGRAPH"
	.align	4
	.sectionentsize	8
	.align		4
        /*0000*/ 	.word	0x00000000
	.align		4
        /*0004*/ 	.word	0xffffffff
	.align		4
        /*0008*/ 	.word	0x00000000
	.align		4
        /*000c*/ 	.word	0xfffffffe
	.align		4
        /*0010*/ 	.word	0x00000000
	.align		4
        /*0014*/ 	.word	0xfffffffd
	.align		4
        /*0018*/ 	.word	0x00000000
	.align		4
        /*001c*/ 	.word	0xfffffffc


//--------------------- .text._Z26powered_exponential_kernelPdS_iidddd --------------------------
	.section	.text._Z26powered_exponential_kernelPdS_iidddd,"ax",@progbits
	.align	128
        .global         _Z26powered_exponential_kernelPdS_iidddd
        .type           _Z26powered_exponential_kernelPdS_iidddd,@function
        .size           _Z26powered_exponential_kernelPdS_iidddd,(.L_x_19 - _Z26powered_exponential_kernelPdS_iidddd)
        .other          _Z26powered_exponential_kernelPdS_iidddd,@"STO_CUDA_ENTRY STV_DEFAULT"
_Z26powered_exponential_kernelPdS_iidddd:
.text._Z26powered_exponential_kernelPdS_iidddd:
[----:B------:R-:W-:Y:S01]  /*0000*/  LDC R1, c[0x0][0x37c] ;  /* 0x0000df00ff017b82 */ /* 0x000fe20000000800 */
[----:B------:R-:W0:Y:S01]  /*0010*/  S2R R35, SR_CTAID.X ;  /* 0x0000000000237919 */ /* 0x000e220000002500 */
[----:B------:R-:W0:Y:S01]  /*0020*/  LDCU UR4, c[0x0][0x360] ;  /* 0x00006c00ff0477ac */ /* 0x000e220008000800 */
[----:B------:R-:W0:Y:S01]  /*0030*/  S2R R0, SR_TID.X ;  /* 0x0000000000007919 */ /* 0x000e220000002100 */
[----:B------:R-:W1:Y:S01]  /*0040*/  LDCU UR5, c[0x0][0x394] ;  /* 0x00007280ff0577ac */ /* 0x000e620008000800 */
[----:B0-----:R-:W-:-:S05]  /*0050*/  IMAD R35, R35, UR4, R0 ;  /* 0x0000000423237c24 */ /* 0x001fca000f8e0200 */
[----:B-1----:R-:W-:-:S13]  /*0060*/  ISETP.GE.AND P0, PT, R35, UR5, PT ;  /* 0x0000000523007c0c */ /* 0x002fda000bf06270 */
[----:B------:R-:W-:Y:S05]  /*0070*/  @P0 EXIT ;  /* 0x000000000000094d */ /* 0x000fea0003800000 */
[----:B------:R-:W0:Y:S01]  /*0080*/  LDC.64 R18, c[0x0][0x3a8] ;  /* 0x0000ea00ff127b82 */ /* 0x000e220000000a00 */
[----:B------:R-:W1:Y:S01]  /*0090*/  LDCU UR5, c[0x0][0x370] ;  /* 0x00006e00ff0577ac */ /* 0x000e620008000800 */
[----:B------:R-:W2:Y:S06]  /*00a0*/  LDCU.64 UR8, c[0x0][0x358] ;  /* 0x00006b00ff0877ac */ /* 0x000eac0008000a00 */
[----:B------:R-:W3:Y:S01]  /*00b0*/  LDC.64 R2, c[0x0][0x3a8] ;  /* 0x0000ea00ff027b82 */ /* 0x000ee20000000a00 */
[----:B------:R-:W4:Y:S01]  /*00c0*/  LDCU.64 UR10, c[0x0][0x3a8] ;  /* 0x00007500ff0a77ac */ /* 0x000f220008000a00 */
[----:B------:R-:W0:Y:S06]  /*00d0*/  LDCU UR16, c[0x0][0x3ac] ;  /* 0x00007580ff1077ac */ /* 0x000e2c0008000800 */
[----:B------:R-:W2:Y:S01]  /*00e0*/  LDC R6, c[0x0][0x3ac] ;  /* 0x0000eb00ff067b82 */ /* 0x000ea20000000800 */
[----:B------:R-:W0:Y:S01]  /*00f0*/  LDCU UR17, c[0x0][0x394] ;  /* 0x00007280ff1177ac */ /* 0x000e220008000800 */
[----:B------:R-:W0:Y:S02]  /*0100*/  LDCU UR18, c[0x0][0x3a4] ;  /* 0x00007480ff1277ac */ /* 0x000e240008000800 */
[----:B0-----:R-:W-:-:S04]  /*0110*/  SHF.R.U32.HI R0, RZ, 0x14, R19 ;  /* 0x00000014ff007819 */ /* 0x001fc80000011613 */
[----:B------:R-:W0:Y:S01]  /*0120*/  LDC R7, c[0x0][0x390] ;  /* 0x0000e400ff077b82 */ /* 0x000e220000000800 */
[----:B------:R-:W-:Y:S01]  /*0130*/  ISETP.GE.AND P1, PT, R19, RZ, PT ;  /* 0x000000ff1300720c */ /* 0x000fe20003f26270 */
[----:B------:R-:W0:Y:S01]  /*0140*/  LDCU.64 UR12, c[0x0][0x3b0] ;  /* 0x00007600ff0c77ac */ /* 0x000e220008000a00 */
[----:B------:R-:W-:Y:S02]  /*0150*/  LOP3.LUT R0, R0, 0x7ff, RZ, 0xc0, !PT ;  /* 0x000007ff00007812 */ /* 0x000fe400078ec0ff */
[----:B------:R-:W-:Y:S01]  /*0160*/  SEL R34, RZ, 0x7ff00000, !P1 ;  /* 0x7ff00000ff227807 */ /* 0x000fe20004800000 */
[----:B------:R-:W0:Y:S01]  /*0170*/  LDCU.64 UR14, c[0x0][0x398] ;  /* 0x00007300ff0e77ac */ /* 0x000e220008000a00 */
[----:B---3--:R3:W0:Y:S01]  /*0180*/  FRND.F64.TRUNC R16, R2 ;  /* 0x0000000200107313 */ /* 0x008622000030d800 */
[----:B------:R-:W-:Y:S01]  /*0190*/  VIADD R5, R0, 0xfffffc0c ;  /* 0xfffffc0c00057836 */ /* 0x000fe20000000000 */
[----:B------:R-:W0:Y:S01]  /*01a0*/  LDC.64 R8, c[0x0][0x3a8] ;  /* 0x0000ea00ff087b82 */ /* 0x000e220000000a00 */
[----:B-1----:R-:W-:-:S03]  /*01b0*/  UIMAD UR4, UR4, UR5, URZ ;  /* 0x00000005040472a4 */ /* 0x002fc6000f8e02ff */
[CC--:B------:R-:W-:Y:S02]  /*01c0*/  SHF.L.U32 R4, R18.reuse, R5.reuse, RZ ;  /* 0x0000000512047219 */ /* 0x0c0fe400000006ff */
[----:B------:R-:W-:Y:S02]  /*01d0*/  SHF.L.U64.HI R5, R18, R5, R19 ;  /* 0x0000000512057219 */ /* 0x000fe40000010213 */
[----:B------:R-:W1:Y:S01]  /*01e0*/  LDC.64 R10, c[0x0][0x3a0] ;  /* 0x0000e800ff0a7b82 */ /* 0x000e620000000a00 */
[----:B------:R-:W-:-:S04]  /*01f0*/  ISETP.NE.U32.AND P0, PT, R4, RZ, PT ;  /* 0x000000ff0400720c */ /* 0x000fc80003f05070 */
[----:B------:R-:W-:-:S03]  /*0200*/  ISETP.NE.AND.EX P0, PT, R5, -0x80000000, PT, P0 ;  /* 0x800000000500780c */ /* 0x000fc60003f05300 */
[----:B------:R-:W0:Y:S08]  /*0210*/  LDC.64 R12, c[0x0][0x380] ;  /* 0x0000e000ff0c7b82 */ /* 0x000e300000000a00 */
[----:B------:R-:W0:Y:S02]  /*0220*/  LDC.64 R14, c[0x0][0x388] ;  /* 0x0000e200ff0e7b82 */ /* 0x000e240000000a00 */
[----:B--234-:R-:W-:-:S14]  /*0230*/  DSETP.NEU.AND P0, PT, |R2|, 0.5, !P0 ;  /* 0x3fe000000200742a */ /* 0x01cfdc000470d200 */
.L_x_10:
[----:B0-----:R-:W-:-:S06]  /*0240*/  IMAD.WIDE R24, R35, 0x8, R12 ;  /* 0x0000000823187825 */ /* 0x001fcc00078e020c */
[----:B--2---:R-:W2:Y:S01]  /*0250*/  LDG.E.64 R24, desc[UR8][R24.64] ;  /* 0x0000000818187981 */ /* 0x004ea2000c1e1b00 */
[----:B------:R-:W1:Y:S01]  /*0260*/  MUFU.RCP64H R3, UR18 ;  /* 0x0000001200037d08 */ /* 0x000e620008001800 */
[----:B------:R-:W-:Y:S01]  /*0270*/  IMAD.MOV.U32 R2, RZ, RZ, 0x1 ;  /* 0x00000001ff027424 */ /* 0x000fe200078e00ff */
[----:B------:R-:W-:Y:S05]  /*0280*/  BSSY.RECONVERGENT B0, `(.L_x_0) ;  /* 0x0000011000007945 */ /* 0x000fea0003800200 */
[----:B-1----:R-:W-:-:S08]  /*0290*/  DFMA R18, R2, -R10, 1 ;  /* 0x3ff000000212742b */ /* 0x002fd0000000080a */
[----:B------:R-:W-:-:S08]  /*02a0*/  DFMA R18, R18, R18, R18 ;  /* 0x000000121212722b */ /* 0x000fd00000000012 */
[----:B------:R-:W-:-:S08]  /*02b0*/  DFMA R18, R2, R18, R2 ;  /* 0x000000120212722b */ /* 0x000fd00000000002 */
[----:B------:R-:W-:-:S08]  /*02c0*/  DFMA R2, R18, -R10, 1 ;  /* 0x3ff000001202742b */ /* 0x000fd0000000080a */
[----:B------:R-:W-:-:S08]  /*02d0*/  DFMA R2, R18, R2, R18 ;  /* 0x000000021202722b */ /* 0x000fd00000000012 */
[----:B--2---:R-:W-:Y:S01]  /*02e0*/  DMUL R18, R24, R2 ;  /* 0x0000000218127228 */ /* 0x004fe20000000000 */
[----:B------:R-:W-:-:S07]  /*02f0*/  FSETP.GEU.AND P2, PT, |R25|, 6.5827683646048100446e-37, PT ;  /* 0x036000001900780b */ /* 0x000fce0003f4e200 */
[----:B------:R-:W-:-:S08]  /*0300*/  DFMA R20, R18, -R10, R24 ;  /* 0x8000000a1214722b */ /* 0x000fd00000000018 */
[----:B------:R-:W-:-:S10]  /*0310*/  DFMA R2, R2, R20, R18 ;  /* 0x000000140202722b */ /* 0x000fd40000000012 */
[----:B------:R-:W-:-:S05]  /*0320*/  FFMA R0, RZ, UR18, R3 ;  /* 0x00000012ff007c23 */ /* 0x000fca0008000003 */
[----:B------:R-:W-:-:S13]  /*0330*/  FSETP.GT.AND P1, PT, |R0|, 1.469367938527859385e-39, PT ;  /* 0x001000000000780b */ /* 0x000fda0003f24200 */
[----:B------:R-:W-:Y:S05]  /*0340*/  @P1 BRA P2, `(.L_x_1) ;  /* 0x0000000000101947 */ /* 0x000fea0001000000 */
[----:B------:R-:W-:-:S07]  /*0350*/  MOV R0, 0x370 ;  /* 0x0000037000007802 */ /* 0x000fce0000000f00 */
[----:B------:R-:W-:Y:S05]  /*0360*/  CALL.REL.NOINC `($__internal_0_$__cuda_sm20_div_rn_f64_full) ;  /* 0x0000000800787944 */ /* 0x000fea0003c00000 */
[----:B------:R-:W-:Y:S02]  /*0370*/  IMAD.MOV.U32 R2, RZ, RZ, R24 ;  /* 0x000000ffff027224 */ /* 0x000fe400078e0018 */
[----:B------:R-:W-:-:S07]  /*0380*/  IMAD.MOV.U32 R3, RZ, RZ, R25 ;  /* 0x000000ffff037224 */ /* 0x000fce00078e0019 */
.L_x_1:
[----:B------:R-:W-:Y:S05]  /*0390*/  BSYNC.RECONVERGENT B0 ;  /* 0x0000000000007941 */ /* 0x000fea0003800200 */
.L_x_0:
[----:B------:R-:W-:Y:S01]  /*03a0*/  DSETP.NEU.AND P2, PT, R2, RZ, PT ;  /* 0x000000ff0200722a */ /* 0x000fe20003f4d000 */
[----:B------:R-:W-:-:S13]  /*03b0*/  BSSY.RECONVERGENT B0, `(.L_x_2) ;  /* 0x000001b000007945 */ /* 0x000fda0003800200 */
[----:B------:R-:W0:Y:S01]  /*03c0*/  @!P2 LDC R0, c[0x0][0x3ac] ;  /* 0x0000eb00ff00ab82 */ /* 0x000e220000000800 */
[----:B------:R-:W-:Y:S01]  /*03d0*/  @!P2 SEL R19, R3, RZ, P0 ;  /* 0x000000ff0313a207 */ /* 0x000fe20000000000 */
[----:B------:R-:W-:Y:S01]  /*03e0*/  @!P2 IMAD.MOV.U32 R18, RZ, RZ, RZ ;  /* 0x000000ffff12a224 */ /* 0x000fe200078e00ff */
[----:B------:R-:W-:Y:S02]  /*03f0*/  @!P2 PLOP3.LUT P1, PT, P0, PT, PT, 0x80, 0x8 ;  /* 0x000000000008a81c */ /* 0x000fe4000072f070 */
[----:B0-----:R-:W-:-:S13]  /*0400*/  ISETP.GE.OR P3, PT, R0, RZ, P2 ;  /* 0x000000ff0000720c */ /* 0x001fda0001766670 */
[----:B------:R-:W-:Y:S01]  /*0410*/  @!P3 LOP3.LUT R19, R19, 0x7ff00000, RZ, 0xfc, !PT ;  /* 0x7ff000001313b812 */ /* 0x000fe200078efcff */
[----:B------:R-:W-:Y:S06]  /*0420*/  @!P2 BRA `(.L_x_3) ;  /* 0x00000000004ca947 */ /* 0x000fec0003800000 */
[----:B------:R-:W-:Y:S01]  /*0430*/  DADD R36, -RZ, |R2| ;  /* 0x00000000ff247229 */ /* 0x000fe20000000502 */
[----:B------:R-:W-:Y:S01]  /*0440*/  BSSY.RECONVERGENT B1, `(.L_x_4) ;  /* 0x0000003000017945 */ /* 0x000fe20003800200 */
[----:B------:R-:W-:-:S09]  /*0450*/  MOV R0, 0x470 ;  /* 0x0000047000007802 */ /* 0x000fd20000000f00 */
[----:B------:R-:W-:Y:S05]  /*0460*/  CALL.REL.NOINC `($_Z26powered_exponential_kernelPdS_iidddd$__internal_accurate_pow) ;  /* 0x0000000c00a47944 */ /* 0x000fea0003c00000 */
[----:B------:R-:W-:Y:S05]  /*0470*/  BSYNC.RECONVERGENT B1 ;  /* 0x0000000000017941 */ /* 0x000fea0003800200 */
.L_x_4:
[----:B------:R-:W-:Y:S01]  /*0480*/  IMAD.MOV.U32 R18, RZ, RZ, R21 ;  /* 0x000000ffff127224 */ /* 0x000fe200078e0015 */
[----:B------:R-:W-:Y:S01]  /*0490*/  ISETP.NE.U32.AND P1, PT, R4, RZ, PT ;  /* 0x000000ff0400720c */ /* 0x000fe20003f25070 */
[----:B------:R-:W-:Y:S01]  /*04a0*/  IMAD.MOV.U32 R19, RZ, RZ, R22 ;  /* 0x000000ffff137224 */ /* 0x000fe200078e0016 */
[----:B------:R-:W-:Y:S01]  /*04b0*/  DSETP.NEU.AND P2, PT, R16, UR10, PT ;  /* 0x0000000a10007e2a */ /* 0x000fe2000bf4d000 */
[----:B------:R-:W-:Y:S02]  /*04c0*/  ISETP.GE.AND P3, PT, R3, RZ, PT ;  /* 0x000000ff0300720c */ /* 0x000fe40003f66270 */
[----:B------:R-:W-:Y:S02]  /*04d0*/  ISETP.NE.AND.EX P1, PT, R5, -0x80000000, PT, P1 ;  /* 0x800000000500780c */ /* 0x000fe40003f25310 */
[----:B------:R-:W-:-:S10]  /*04e0*/  DADD R18, -RZ, -R18 ;  /* 0x00000000ff127229 */ /* 0x000fd40000000912 */
[-C--:B------:R-:W-:Y:S02]  /*04f0*/  FSEL R18, R18, R21.reuse, !P1 ;  /* 0x0000001512127208 */ /* 0x080fe40004800000 */
[-C--:B------:R-:W-:Y:S02]  /*0500*/  FSEL R19, R19, R22.reuse, !P1 ;  /* 0x0000001613137208 */ /* 0x080fe40004800000 */
[----:B------:R-:W-:Y:S02]  /*0510*/  FSEL R18, R18, R21, !P3 ;  /* 0x0000001512127208 */ /* 0x000fe40005800000 */
[----:B------:R-:W-:Y:S02]  /*0520*/  FSEL R19, R19, R22, !P3 ;  /* 0x0000001613137208 */ /* 0x000fe40005800000 */
[----:B------:R-:W-:Y:S02]  /*0530*/  PLOP3.LUT P1, PT, P1, PT, PT, 0x8, 0x80 ;  /* 0x000000000080781c */ /* 0x000fe40000f2e170 */
[----:B------:R-:W-:-:S02]  /*0540*/  @P2 FSEL R18, R18, RZ, P3 ;  /* 0x000000ff12122208 */ /* 0x000fc40001800000 */
[----:B------:R-:W-:-:S09]  /*0550*/  @P2 FSEL R19, R19, -QNAN , P3 ;  /* 0xfff8000013132808 */ /* 0x000fd20001800000 */
.L_x_3:
[----:B------:R-:W-:Y:S05]  /*0560*/  BSYNC.RECONVERGENT B0 ;  /* 0x0000000000007941 */ /* 0x000fea0003800200 */
.L_x_2:
[----:B------:R-:W-:Y:S01]  /*0570*/  DADD R20, R2, R8 ;  /* 0x0000000002147229 */ /* 0x000fe20000000008 */
[----:B------:R-:W-:Y:S09]  /*0580*/  BSSY.RECONVERGENT B0, `(.L_x_5) ;  /* 0x000001b000007945 */ /* 0x000ff20003800200 */
[----:B------:R-:W-:-:S04]  /*0590*/  LOP3.LUT R20, R21, 0x7ff00000, RZ, 0xc0, !PT ;  /* 0x7ff0000015147812 */ /* 0x000fc800078ec0ff */
[----:B------:R-:W-:-:S13]  /*05a0*/  ISETP.NE.AND P2, PT, R20, 0x7ff00000, PT ;  /* 0x7ff000001400780c */ /* 0x000fda0003f45270 */
[----:B------:R-:W-:Y:S05]  /*05b0*/  @P2 BRA `(.L_x_6) ;  /* 0x00000000005c2947 */ /* 0x000fea0003800000 */
[----:B------:R-:W-:-:S14]  /*05c0*/  DSETP.NAN.AND P2, PT, R2, R8, PT ;  /* 0x000000080200722a */ /* 0x000fdc0003f48000 */
[----:B------:R-:W-:Y:S01]  /*05d0*/  @P2 DADD R18, R2, R8 ;  /* 0x0000000002122229 */ /* 0x000fe20000000008 */
[----:B------:R-:W-:Y:S10]  /*05e0*/  @P2 BRA `(.L_x_6) ;  /* 0x0000000000502947 */ /* 0x000ff40003800000 */
[----:B------:R-:W-:-:S14]  /*05f0*/  DSETP.NEU.AND P2, PT, |R8|, +INF , PT ;  /* 0x7ff000000800742a */ /* 0x000fdc0003f4d200 */
[----:B------:R-:W-:Y:S05]  /*0600*/  @P2 BRA `(.L_x_7) ;  /* 0x0000000000202947 */ /* 0x000fea0003800000 */
[----:B------:R-:W-:Y:S01]  /*0610*/  ISETP.LE.AND P2, PT, RZ, UR16, PT ;  /* 0x00000010ff007c0c */ /* 0x000fe2000bf43270 */
[----:B------:R-:W-:-:S06]  /*0620*/  DSETP.GT.AND P1, PT, |R2|, 1, PT ;  /* 0x3ff000000200742a */ /* 0x000fcc0003f24200 */
[----:B------:R-:W-:Y:S01]  /*0630*/  SEL R18, RZ, 0x7ff00000, !P1 ;  /* 0x7ff00000ff127807 */ /* 0x000fe20004800000 */
[----:B------:R-:W-:-:S05]  /*0640*/  DSETP.NEU.AND P1, PT, R2, -1, PT ;  /* 0xbff000000200742a */ /* 0x000fca0003f2d000 */
[----:B------:R-:W-:-:S04]  /*0650*/  @!P2 LOP3.LUT R18, R18, 0x7ff00000, RZ, 0x3c, !PT ;  /* 0x7ff000001212a812 */ /* 0x000fc800078e3cff */
[----:B------:R-:W-:Y:S01]  /*0660*/  SEL R19, R18, 0x3ff00000, P1 ;  /* 0x3ff0000012137807 */ /* 0x000fe20000800000 */
[----:B------:R-:W-:Y:S01]  /*0670*/  IMAD.MOV.U32 R18, RZ, RZ, RZ ;  /* 0x000000ffff127224 */ /* 0x000fe200078e00ff */
[----:B------:R-:W-:Y:S06]  /*0680*/  BRA `(.L_x_6) ;  /* 0x0000000000287947 */ /* 0x000fec0003800000 */
.L_x_7:
[----:B------:R-:W-:-:S14]  /*0690*/  DSETP.NEU.AND P2, PT, |R2|, +INF , PT ;  /* 0x7ff000000200742a */ /* 0x000fdc0003f4d200 */
[----:B------:R-:W-:Y:S05]  /*06a0*/  @P2 BRA `(.L_x_6) ;  /* 0x0000000000202947 */ /* 0x000fea0003800000 */
[----:B------:R-:W-:Y:S01]  /*06b0*/  LOP3.LUT R0, R6, 0x7fffffff, RZ, 0xc0, !PT ;  /* 0x7fffffff06007812 */ /* 0x000fe200078ec0ff */
[----:B------:R-:W-:Y:S02]  /*06c0*/  VIADD R19, R34, 0x80000000 ;  /* 0x8000000022137836 */ /* 0x000fe40000000000 */
[----:B------:R-:W-:Y:S01]  /*06d0*/  IMAD.MOV.U32 R18, RZ, RZ, RZ ;  /* 0x000000ffff127224 */ /* 0x000fe200078e00ff */
[----:B------:R-:W-:-:S04]  /*06e0*/  ISETP.NE.AND P2, PT, R0, 0x3fe00000, PT ;  /* 0x3fe000000000780c */ /* 0x000fc80003f45270 */
[-C--:B------:R-:W-:Y:S02]  /*06f0*/  SEL R19, R19, R34.reuse, P2 ;  /* 0x0000002213137207 */ /* 0x080fe40001000000 */
[----:B------:R-:W-:Y:S02]  /*0700*/  ISETP.GE.AND P2, PT, R3, RZ, PT ;  /* 0x000000ff0300720c */ /* 0x000fe40003f46270 */
[----:B------:R-:W-:-:S04]  /*0710*/  SEL R19, R19, R34, P1 ;  /* 0x0000002213137207 */ /* 0x000fc80000800000 */
[----:B------:R-:W-:-:S07]  /*0720*/  SEL R19, R19, R34, !P2 ;  /* 0x0000002213137207 */ /* 0x000fce0005000000 */
.L_x_6:
[----:B------:R-:W-:Y:S05]  /*0730*/  BSYNC.RECONVERGENT B0 ;  /* 0x0000000000007941 */ /* 0x000fea0003800200 */
.L_x_5:
[----:B------:R-:W-:Y:S01]  /*0740*/  DADD R18, -RZ, -R18 ;  /* 0x00000000ff127229 */ /* 0x000fe20000000912 */
[----:B------:R-:W-:Y:S01]  /*0750*/  UMOV UR6, 0xfefa39ef ;  /* 0xfefa39ef00067882 */ /* 0x000fe20000000000 */
[----:B------:R-:W-:Y:S01]  /*0760*/  DSETP.NEU.AND P2, PT, R2, 1, PT ;  /* 0x3ff000000200742a */ /* 0x000fe20003f4d000 */
[----:B------:R-:W-:Y:S01]  /*0770*/  UMOV UR7, 0x3fe62e42 ;  /* 0x3fe62e4200077882 */ /* 0x000fe20000000000 */
[----:B------:R-:W-:Y:S01]  /*0780*/  DSETP.NEU.AND P1, PT, R8, RZ, PT ;  /* 0x000000ff0800722a */ /* 0x000fe20003f2d000 */
[----:B------:R-:W-:Y:S05]  /*0790*/  BSSY.RECONVERGENT B0, `(.L_x_8) ;  /* 0x000003c000007945 */ /* 0x000fea0003800200 */
[----:B------:R-:W-:Y:S01]  /*07a0*/  FSEL R2, R18, RZ, P2 ;  /* 0x000000ff12027208 */ /* 0x000fe20001000000 */
[----:B------:R-:W-:Y:S01]  /*07b0*/  IMAD.MOV.U32 R18, RZ, RZ, 0x652b82fe ;  /* 0x652b82feff127424 */ /* 0x000fe200078e00ff */
[----:B------:R-:W-:Y:S01]  /*07c0*/  FSEL R0, R19, -1.875, P2 ;  /* 0xbff0000013007808 */ /* 0x000fe20001000000 */
[----:B------:R-:W-:Y:S01]  /*07d0*/  IMAD.MOV.U32 R19, RZ, RZ, 0x3ff71547 ;  /* 0x3ff71547ff137424 */ /* 0x000fe200078e00ff */
[----:B------:R-:W-:-:S02]  /*07e0*/  FSEL R2, R2, RZ, P1 ;  /* 0x000000ff02027208 */ /* 0x000fc40000800000 */
[----:B------:R-:W-:-:S04]  /*07f0*/  FSEL R3, R0, -1.875, P1 ;  /* 0xbff0000000037808 */ /* 0x000fc80000800000 */
[----:B------:R-:W-:Y:S02]  /*0800*/  FSETP.GEU.AND P1, PT, |R3|, 4.1917929649353027344, PT ;  /* 0x4086232b0300780b */ /* 0x000fe40003f2e200 */
[----:B------:R-:W-:-:S08]  /*0810*/  DFMA R18, R2, R18, 6.75539944105574400000e+15 ;  /* 0x433800000212742b */ /* 0x000fd00000000012 */
[----:B------:R-:W-:-:S08]  /*0820*/  DADD R20, R18, -6.75539944105574400000e+15 ;  /* 0xc338000012147429 */ /* 0x000fd00000000000 */
[----:B------:R-:W-:Y:S01]  /*0830*/  DFMA R22, R20, -UR6, R2 ;  /* 0x8000000614167c2b */ /* 0x000fe20008000002 */
[----:B------:R-:W-:Y:S01]  /*0840*/  UMOV UR6, 0x3b39803f ;  /* 0x3b39803f00067882 */ /* 0x000fe20000000000 */
[----:B------:R-:W-:-:S06]  /*0850*/  UMOV UR7, 0x3c7abc9e ;  /* 0x3c7abc9e00077882 */ /* 0x000fcc0000000000 */
[----:B------:R-:W-:Y:S01]  /*0860*/  DFMA R20, R20, -UR6, R22 ;  /* 0x8000000614147c2b */ /* 0x000fe20008000016 */
[----:B------:R-:W-:Y:S01]  /*0870*/  UMOV UR6, 0x69ce2bdf ;  /* 0x69ce2bdf00067882 */ /* 0x000fe20000000000 */
[----:B------:R-:W-:Y:S01]  /*0880*/  IMAD.MOV.U32 R22, RZ, RZ, -0x35dec16 ;  /* 0xfca213eaff167424 */ /* 0x000fe200078e00ff */
[----:B------:R-:W-:Y:S01]  /*0890*/  UMOV UR7, 0x3e5ade15 ;  /* 0x3e5ade1500077882 */ /* 0x000fe20000000000 */
[----:B------:R-:W-:-:S06]  /*08a0*/  IMAD.MOV.U32 R23, RZ, RZ, 0x3e928af3 ;  /* 0x3e928af3ff177424 */ /* 0x000fcc00078e00ff */
[----:B------:R-:W-:Y:S01]  /*08b0*/  DFMA R22, R20, UR6, R22 ;  /* 0x0000000614167c2b */ /* 0x000fe20008000016 */
[----:B------:R-:W-:Y:S01]  /*08c0*/  UMOV UR6, 0x62401315 ;  /* 0x6240131500067882 */ /* 0x000fe20000000000 */
[----:B------:R-:W-:-:S06]  /*08d0*/  UMOV UR7, 0x3ec71dee ;  /* 0x3ec71dee00077882 */ /* 0x000fcc0000000000 */
[----:B------:R-:W-:Y:S01]  /*08e0*/  DFMA R22, R20, R22, UR6 ;  /* 0x0000000614167e2b */ /* 0x000fe20008000016 */
        /* <DEDUP_REMOVED lines=20> */
[----:B------:R-:W-:-:S08]  /*0a30*/  DFMA R22, R20, R22, UR6 ;  /* 0x0000000614167e2b */ /* 0x000fd00008000016 */
[----:B------:R-:W-:-:S08]  /*0a40*/  DFMA R22, R20, R22, 1 ;  /* 0x3ff000001416742b */ /* 0x000fd00000000016 */
[----:B------:R-:W-:-:S10]  /*0a50*/  DFMA R22, R20, R22, 1 ;  /* 0x3ff000001416742b */ /* 0x000fd40000000016 */
[----:B------:R-:W-:Y:S02]  /*0a60*/  IMAD R21, R18, 0x100000, R23 ;  /* 0x0010000012157824 */ /* 0x000fe400078e0217 */
[----:B------:R-:W-:Y:S01]  /*0a70*/  IMAD.MOV.U32 R20, RZ, RZ, R22 ;  /* 0x000000ffff147224 */ /* 0x000fe200078e0016 */
[----:B------:R-:W-:Y:S06]  /*0a80*/  @!P1 BRA `(.L_x_9) ;  /* 0x0000000000309947 */ /* 0x000fec0003800000 */
[----:B------:R-:W-:Y:S01]  /*0a90*/  FSETP.GEU.AND P2, PT, |R3|, 4.2275390625, PT ;  /* 0x408748000300780b */ /* 0x000fe20003f4e200 */
[C---:B------:R-:W-:Y:S02]  /*0aa0*/  DADD R20, R2.reuse, +INF ;  /* 0x7ff0000002147429 */ /* 0x040fe40000000000 */
[----:B------:R-:W-:-:S08]  /*0ab0*/  DSETP.GEU.AND P1, PT, R2, RZ, PT ;  /* 0x000000ff0200722a */ /* 0x000fd00003f2e000 */
[----:B------:R-:W-:Y:S02]  /*0ac0*/  FSEL R20, R20, RZ, P1 ;  /* 0x000000ff14147208 */ /* 0x000fe40000800000 */
[----:B------:R-:W-:Y:S02]  /*0ad0*/  @!P2 LEA.HI R0, R18, R18, RZ, 0x1 ;  /* 0x000000121200a211 */ /* 0x000fe400078f08ff */
[----:B------:R-:W-:Y:S02]  /*0ae0*/  FSEL R21, R21, RZ, P1 ;  /* 0x000000ff15157208 */ /* 0x000fe40000800000 */
[----:B------:R-:W-:-:S05]  /*0af0*/  @!P2 SHF.R.S32.HI R3, RZ, 0x1, R0 ;  /* 0x00000001ff03a819 */ /* 0x000fca0000011400 */
[----:B------:R-:W-:Y:S02]  /*0b00*/  @!P2 IMAD.IADD R2, R18, 0x1, -R3 ;  /* 0x000000011202a824 */ /* 0x000fe400078e0a03 */
[----:B------:R-:W-:-:S03]  /*0b10*/  @!P2 IMAD R23, R3, 0x100000, R23 ;  /* 0x001000000317a824 */ /* 0x000fc600078e0217 */
[----:B------:R-:W-:Y:S01]  /*0b20*/  @!P2 LEA R3, R2, 0x3ff00000, 0x14 ;  /* 0x3ff000000203a811 */ /* 0x000fe200078ea0ff */
[----:B------:R-:W-:-:S06]  /*0b30*/  @!P2 IMAD.MOV.U32 R2, RZ, RZ, RZ ;  /* 0x000000ffff02a224 */ /* 0x000fcc00078e00ff */
[----:B------:R-:W-:-:S11]  /*0b40*/  @!P2 DMUL R20, R22, R2 ;  /* 0x000000021614a228 */ /* 0x000fd60000000000 */
.L_x_9:
[----:B------:R-:W-:Y:S05]  /*0b50*/  BSYNC.RECONVERGENT B0 ;  /* 0x0000000000007941 */ /* 0x000fea0003800200 */
.L_x_8:
[----:B------:R-:W-:Y:S02]  /*0b60*/  IABS R19, R7 ;  /* 0x0000000700137213 */ /* 0x000fe40000000000 */
[----:B------:R-:W-:Y:S02]  /*0b70*/  ISETP.GE.AND P3, PT, R35, RZ, PT ;  /* 0x000000ff2300720c */ /* 0x000fe40003f66270 */
[----:B------:R-:W0:Y:S08]  /*0b80*/  I2F.RP R0, R19 ;  /* 0x0000001300007306 */ /* 0x000e300000209400 */
[----:B0-----:R-:W0:Y:S02]  /*0b90*/  MUFU.RCP R0, R0 ;  /* 0x0000000000007308 */ /* 0x001e240000001000 */
[----:B0-----:R-:W-:-:S06]  /*0ba0*/  VIADD R2, R0, 0xffffffe ;  /* 0x0ffffffe00027836 */ /* 0x001fcc0000000000 */
[----:B------:R0:W1:Y:S02]  /*0bb0*/  F2I.FTZ.U32.TRUNC.NTZ R3, R2 ;  /* 0x0000000200037305 */ /* 0x000064000021f000 */
[----:B0-----:R-:W-:Y:S02]  /*0bc0*/  IMAD.MOV.U32 R2, RZ, RZ, RZ ;  /* 0x000000ffff027224 */ /* 0x001fe400078e00ff */
[----:B-1----:R-:W-:-:S04]  /*0bd0*/  IMAD.MOV R18, RZ, RZ, -R3 ;  /* 0x000000ffff127224 */ /* 0x002fc800078e0a03 */
[----:B------:R-:W-:Y:S01]  /*0be0*/  IMAD R23, R18, R19, RZ ;  /* 0x0000001312177224 */ /* 0x000fe200078e02ff */
[----:B------:R-:W-:-:S03]  /*0bf0*/  IABS R18, R35 ;  /* 0x0000002300127213 */ /* 0x000fc60000000000 */
[----:B------:R-:W-:-:S06]  /*0c00*/  IMAD.HI.U32 R3, R3, R23, R2 ;  /* 0x0000001703037227 */ /* 0x000fcc00078e0002 */
[----:B------:R-:W-:-:S04]  /*0c10*/  IMAD.HI.U32 R3, R3, R18, RZ ;  /* 0x0000001203037227 */ /* 0x000fc800078e00ff */
[----:B------:R-:W-:-:S04]  /*0c20*/  IMAD.MOV R3, RZ, RZ, -R3 ;  /* 0x000000ffff037224 */ /* 0x000fc800078e0a03 */
[----:B------:R-:W-:-:S05]  /*0c30*/  IMAD R0, R19, R3, R18 ;  /* 0x0000000313007224 */ /* 0x000fca00078e0212 */
[----:B------:R-:W-:-:S13]  /*0c40*/  ISETP.GT.U32.AND P1, PT, R19, R0, PT ;  /* 0x000000001300720c */ /* 0x000fda0003f24070 */
[----:B------:R-:W-:Y:S01]  /*0c50*/  @!P1 IMAD.IADD R0, R0, 0x1, -R19 ;  /* 0x0000000100009824 */ /* 0x000fe200078e0a13 */
[----:B------:R-:W-:-:S04]  /*0c60*/  ISETP.NE.AND P1, PT, R7, RZ, PT ;  /* 0x000000ff0700720c */ /* 0x000fc80003f25270 */
[----:B------:R-:W-:-:S13]  /*0c70*/  ISETP.GT.U32.AND P2, PT, R19, R0, PT ;  /* 0x000000001300720c */ /* 0x000fda0003f44070 */
[----:B------:R-:W-:Y:S02]  /*0c80*/  @!P2 IMAD.IADD R0, R0, 0x1, -R19 ;  /* 0x000000010000a824 */ /* 0x000fe400078e0a13 */
[----:B------:R-:W-:-:S04]  /*0c90*/  IMAD.WIDE R18, R35, 0x8, R14 ;  /* 0x0000000823127825 */ /* 0x000fc800078e020e */
[----:B------:R-:W-:Y:S01]  /*0ca0*/  @!P3 IMAD.MOV R0, RZ, RZ, -R0 ;  /* 0x000000ffff00b224 */ /* 0x000fe200078e0a00 */
[----:B------:R-:W-:Y:S01]  /*0cb0*/  @!P1 LOP3.LUT R0, RZ, R7, RZ, 0x33, !PT ;  /* 0x00000007ff009212 */ /* 0x000fe200078e33ff */
[----:B------:R-:W-:-:S03]  /*0cc0*/  VIADD R35, R35, UR4 ;  /* 0x0000000423237c36 */ /* 0x000fc60008000000 */
[----:B------:R-:W-:-:S04]  /*0cd0*/  ISETP.NE.AND P1, PT, R0, RZ, PT ;  /* 0x000000ff0000720c */ /* 0x000fc80003f25270 */
[----:B------:R-:W-:Y:S02]  /*0ce0*/  FSEL R3, RZ, 1.875, P1 ;  /* 0x3ff00000ff037808 */ /* 0x000fe40000800000 */
[----:B------:R-:W-:-:S04]  /*0cf0*/  ISETP.GE.AND P1, PT, R35, UR17, PT ;  /* 0x0000001123007c0c */ /* 0x000fc8000bf26270 */
[----:B------:R-:W-:-:S08]  /*0d00*/  DMUL R2, R2, UR12 ;  /* 0x0000000c02027c28 */ /* 0x000fd00008000000 */
[----:B------:R-:W-:-:S07]  /*0d10*/  DFMA R2, R20, UR14, R2 ;  /* 0x0000000e14027c2b */ /* 0x000fce0008000002 */
[----:B------:R2:W-:Y:S01]  /*0d20*/  STG.E.64 desc[UR8][R18.64], R2 ;  /* 0x0000000212007986 */ /* 0x0005e2000c101b08 */
[----:B------:R-:W-:Y:S05]  /*0d30*/  @!P1 BRA `(.L_x_10) ;  /* 0xfffffff400409947 */ /* 0x000fea000383ffff */
[----:B------:R-:W-:Y:S05]  /*0d40*/  EXIT ;  /* 0x000000000000794d */ /* 0x000fea0003800000 */
        .weak           $__internal_0_$__cuda_sm20_div_rn_f64_full
        .type           $__internal_0_$__cuda_sm20_div_rn_f64_full,@function
        .size           $__internal_0_$__cuda_sm20_div_rn_f64_full,($_Z26powered_exponential_kernelPdS_iidddd$__internal_accurate_pow - $__internal_0_$__cuda_sm20_div_rn_f64_full)
$__internal_0_$__cuda_sm20_div_rn_f64_full:
[----:B------:R-:W0:Y:S01]  /*0d50*/  LDC.64 R20, c[0x0][0x3a0] ;  /* 0x0000e800ff147b82 */ /* 0x000e220000000a00 */
[----:B------:R-:W-:Y:S01]  /*0d60*/  IMAD.MOV.U32 R22, RZ, RZ, 0x1 ;  /* 0x00000001ff167424 */ /* 0x000fe200078e00ff */
[----:B------:R-:W-:Y:S01]  /*0d70*/  BSSY.RECONVERGENT B1, `(.L_x_11) ;  /* 0x0000055000017945 */ /* 0x000fe20003800200 */
[----:B------:R-:W-:Y:S01]  /*0d80*/  IMAD.MOV.U32 R31, RZ, RZ, 0x1ca00000 ;  /* 0x1ca00000ff1f7424 */ /* 0x000fe200078e00ff */
[C---:B0-----:R-:W-:Y:S02]  /*0d90*/  FSETP.GEU.AND P1, PT, |R21|.reuse, 1.469367938527859385e-39, PT ;  /* 0x001000001500780b */ /* 0x041fe40003f2e200 */
[C---:B------:R-:W-:Y:S02]  /*0da0*/  LOP3.LUT R18, R21.reuse, 0x800fffff, RZ, 0xc0, !PT ;  /* 0x800fffff15127812 */ /* 0x040fe400078ec0ff */
[----:B------:R-:W-:Y:S02]  /*0db0*/  LOP3.LUT R33, R21, 0x7ff00000, RZ, 0xc0, !PT ;  /* 0x7ff0000015217812 */ /* 0x000fe400078ec0ff */
[----:B------:R-:W-:Y:S01]  /*0dc0*/  LOP3.LUT R19, R18, 0x3ff00000, RZ, 0xfc, !PT ;  /* 0x3ff0000012137812 */ /* 0x000fe200078efcff */
[----:B------:R-:W-:-:S06]  /*0dd0*/  IMAD.MOV.U32 R18, RZ, RZ, R20 ;  /* 0x000000ffff127224 */ /* 0x000fcc00078e0014 */
[----:B------:R-:W0:Y:S02]  /*0de0*/  @!P1 LDC.64 R2, c[0x0][0x3a0] ;  /* 0x0000e800ff029b82 */ /* 0x000e240000000a00 */
[----:B0-----:R-:W-:Y:S01]  /*0df0*/  @!P1 DMUL R18, R2, 8.98846567431157953865e+307 ;  /* 0x7fe0000002129828 */ /* 0x001fe20000000000 */
[----:B------:R-:W-:Y:S02]  /*0e00*/  IMAD.MOV.U32 R3, RZ, RZ, R25 ;  /* 0x000000ffff037224 */ /* 0x000fe400078e0019 */
[----:B------:R-:W-:-:S03]  /*0e10*/  IMAD.MOV.U32 R2, RZ, RZ, R24 ;  /* 0x000000ffff027224 */ /* 0x000fc600078e0018 */
[----:B------:R-:W0:Y:S01]  /*0e20*/  MUFU.RCP64H R23, R19 ;  /* 0x0000001300177308 */ /* 0x000e220000001800 */
[C---:B------:R-:W-:Y:S02]  /*0e30*/  FSETP.GEU.AND P3, PT, |R3|.reuse, 1.469367938527859385e-39, PT ;  /* 0x001000000300780b */ /* 0x040fe40003f6e200 */
[----:B------:R-:W-:-:S04]  /*0e40*/  LOP3.LUT R30, R3, 0x7ff00000, RZ, 0xc0, !PT ;  /* 0x7ff00000031e7812 */ /* 0x000fc800078ec0ff */
[----:B------:R-:W-:-:S04]  /*0e50*/  ISETP.GE.U32.AND P2, PT, R30, R33, PT ;  /* 0x000000211e00720c */ /* 0x000fc80003f46070 */
[----:B------:R-:W-:-:S04]  /*0e60*/  SEL R31, R31, 0x63400000, !P2 ;  /* 0x634000001f1f7807 */ /* 0x000fc80005000000 */
[----:B------:R-:W-:Y:S01]  /*0e70*/  @!P3 LOP3.LUT R28, R31, 0x80000000, R3, 0xf8, !PT ;  /* 0x800000001f1cb812 */ /* 0x000fe200078ef803 */
[----:B0-----:R-:W-:-:S03]  /*0e80*/  DFMA R26, R22, -R18, 1 ;  /* 0x3ff00000161a742b */ /* 0x001fc60000000812 */
[----:B------:R-:W-:Y:S01]  /*0e90*/  @!P3 LOP3.LUT R29, R28, 0x100000, RZ, 0xfc, !PT ;  /* 0x001000001c1db812 */ /* 0x000fe200078efcff */
[----:B------:R-:W-:-:S04]  /*0ea0*/  @!P3 IMAD.MOV.U32 R28, RZ, RZ, RZ ;  /* 0x000000ffff1cb224 */ /* 0x000fc800078e00ff */
[----:B------:R-:W-:-:S08]  /*0eb0*/  DFMA R26, R26, R26, R26 ;  /* 0x0000001a1a1a722b */ /* 0x000fd0000000001a */
[----:B------:R-:W-:Y:S01]  /*0ec0*/  DFMA R26, R22, R26, R22 ;  /* 0x0000001a161a722b */ /* 0x000fe20000000016 */
[----:B------:R-:W-:Y:S01]  /*0ed0*/  LOP3.LUT R23, R31, 0x800fffff, R3, 0xf8, !PT ;  /* 0x800fffff1f177812 */ /* 0x000fe200078ef803 */
[----:B------:R-:W-:-:S06]  /*0ee0*/  IMAD.MOV.U32 R22, RZ, RZ, R2 ;  /* 0x000000ffff167224 */ /* 0x000fcc00078e0002 */
[----:B------:R-:W-:Y:S02]  /*0ef0*/  DFMA R24, R26, -R18, 1 ;  /* 0x3ff000001a18742b */ /* 0x000fe40000000812 */
[----:B------:R-:W-:-:S06]  /*0f00*/  @!P3 DFMA R22, R22, 2, -R28 ;  /* 0x400000001616b82b */ /* 0x000fcc000000081c */
[----:B------:R-:W-:-:S08]  /*0f10*/  DFMA R24, R26, R24, R26 ;  /* 0x000000181a18722b */ /* 0x000fd0000000001a */
[----:B------:R-:W-:-:S08]  /*0f20*/  DMUL R26, R24, R22 ;  /* 0x00000016181a7228 */ /* 0x000fd00000000000 */
[----:B------:R-:W-:-:S08]  /*0f30*/  DFMA R28, R26, -R18, R22 ;  /* 0x800000121a1c722b */ /* 0x000fd00000000016 */
[----:B------:R-:W-:Y:S01]  /*0f40*/  DFMA R28, R24, R28, R26 ;  /* 0x0000001c181c722b */ /* 0x000fe2000000001a */
[----:B------:R-:W-:Y:S01]  /*0f50*/  IMAD.MOV.U32 R26, RZ, RZ, R30 ;  /* 0x000000ffff1a7224 */ /* 0x000fe200078e001e */
[----:B------:R-:W-:Y:S01]  /*0f60*/  @!P3 LOP3.LUT R26, R23, 0x7ff00000, RZ, 0xc0, !PT ;  /* 0x7ff00000171ab812 */ /* 0x000fe200078ec0ff */
[----:B------:R-:W-:Y:S01]  /*0f70*/  IMAD.MOV.U32 R27, RZ, RZ, R33 ;  /* 0x000000ffff1b7224 */ /* 0x000fe200078e0021 */
[----:B------:R-:W-:-:S03]  /*0f80*/  @!P1 LOP3.LUT R27, R19, 0x7ff00000, RZ, 0xc0, !PT ;  /* 0x7ff00000131b9812 */ /* 0x000fc600078ec0ff */
[----:B------:R-:W-:-:S05]  /*0f90*/  VIADD R24, R26, 0xffffffff ;  /* 0xffffffff1a187836 */ /* 0x000fca0000000000 */
[----:B------:R-:W-:Y:S01]  /*0fa0*/  ISETP.GT.U32.AND P1, PT, R24, 0x7feffffe, PT ;  /* 0x7feffffe1800780c */ /* 0x000fe20003f24070 */
[----:B------:R-:W-:-:S05]  /*0fb0*/  VIADD R24, R27, 0xffffffff ;  /* 0xffffffff1b187836 */ /* 0x000fca0000000000 */
[----:B------:R-:W-:-:S13]  /*0fc0*/  ISETP.GT.U32.OR P1, PT, R24, 0x7feffffe, P1 ;  /* 0x7feffffe1800780c */ /* 0x000fda0000f24470 */
[----:B------:R-:W-:Y:S05]  /*0fd0*/  @P1 BRA `(.L_x_12) ;  /* 0x0000000000601947 */ /* 0x000fea0003800000 */
[----:B------:R-:W-:Y:S01]  /*0fe0*/  VIADDMNMX R30, R30, -R33, 0xb9600000, !PT ;  /* 0xb96000001e1e7446 */ /* 0x000fe20007800921 */
[----:B------:R-:W-:-:S03]  /*0ff0*/  IMAD.MOV.U32 R2, RZ, RZ, RZ ;  /* 0x000000ffff027224 */ /* 0x000fc600078e00ff */
[----:B------:R-:W-:-:S05]  /*1000*/  VIMNMX R30, PT, PT, R30, 0x46a00000, PT ;  /* 0x46a000001e1e7848 */ /* 0x000fca0003fe0100 */
[----:B------:R-:W-:-:S04]  /*1010*/  IMAD.IADD R31, R30, 0x1, -R31 ;  /* 0x000000011e1f7824 */ /* 0x000fc800078e0a1f */
[----:B------:R-:W-:-:S06]  /*1020*/  VIADD R3, R31, 0x7fe00000 ;  /* 0x7fe000001f037836 */ /* 0x000fcc0000000000 */
[----:B------:R-:W-:-:S10]  /*1030*/  DMUL R24, R28, R2 ;  /* 0x000000021c187228 */ /* 0x000fd40000000000 */
[----:B------:R-:W-:-:S13]  /*1040*/  FSETP.GTU.AND P1, PT, |R25|, 1.469367938527859385e-39, PT ;  /* 0x001000001900780b */ /* 0x000fda0003f2c200 */
[----:B------:R-:W-:Y:S05]  /*1050*/  @P1 BRA `(.L_x_13) ;  /* 0x0000000000981947 */ /* 0x000fea0003800000 */
[----:B------:R-:W-:Y:S01]  /*1060*/  DFMA R18, R28, -R18, R22 ;  /* 0x800000121c12722b */ /* 0x000fe20000000016 */
[----:B------:R-:W-:-:S09]  /*1070*/  IMAD.MOV.U32 R2, RZ, RZ, RZ ;  /* 0x000000ffff027224 */ /* 0x000fd200078e00ff */
[C---:B------:R-:W-:Y:S02]  /*1080*/  FSETP.NEU.AND P1, PT, R19.reuse, RZ, PT ;  /* 0x000000ff1300720b */ /* 0x040fe40003f2d000 */
[----:B------:R-:W-:-:S04]  /*1090*/  LOP3.LUT R21, R19, 0x80000000, R21, 0x48, !PT ;  /* 0x8000000013157812 */ /* 0x000fc800078e4815 */
[----:B------:R-:W-:-:S07]  /*10a0*/  LOP3.LUT R3, R21, R3, RZ, 0xfc, !PT ;  /* 0x0000000315037212 */ /* 0x000fce00078efcff */
[----:B------:R-:W-:Y:S05]  /*10b0*/  @!P1 BRA `(.L_x_13) ;  /* 0x0000000000809947 */ /* 0x000fea0003800000 */
[----:B------:R-:W-:Y:S01]  /*10c0*/  IMAD.MOV R19, RZ, RZ, -R31 ;  /* 0x000000ffff137224 */ /* 0x000fe200078e0a1f */
[----:B------:R-:W-:Y:S01]  /*10d0*/  DMUL.RP R2, R28, R2 ;  /* 0x000000021c027228 */ /* 0x000fe20000008000 */
[----:B------:R-:W-:Y:S01]  /*10e0*/  IMAD.MOV.U32 R18, RZ, RZ, RZ ;  /* 0x000000ffff127224 */ /* 0x000fe200078e00ff */
[----:B------:R-:W-:-:S05]  /*10f0*/  IADD3 R31, PT, PT, -R31, -0x43300000, RZ ;  /* 0xbcd000001f1f7810 */ /* 0x000fca0007ffe1ff */
[----:B------:R-:W-:-:S03]  /*1100*/  DFMA R18, R24, -R18, R28 ;  /* 0x800000121812722b */ /* 0x000fc6000000001c */
[----:B------:R-:W-:-:S07]  /*1110*/  LOP3.LUT R21, R3, R21, RZ, 0x3c, !PT ;  /* 0x0000001503157212 */ /* 0x000fce00078e3cff */
[----:B------:R-:W-:-:S04]  /*1120*/  FSETP.NEU.AND P1, PT, |R19|, R31, PT ;  /* 0x0000001f1300720b */ /* 0x000fc80003f2d200 */
[----:B------:R-:W-:Y:S02]  /*1130*/  FSEL R24, R2, R24, !P1 ;  /* 0x0000001802187208 */ /* 0x000fe40004800000 */
[----:B------:R-:W-:Y:S01]  /*1140*/  FSEL R25, R21, R25, !P1 ;  /* 0x0000001915197208 */ /* 0x000fe20004800000 */
[----:B------:R-:W-:Y:S06]  /*1150*/  BRA `(.L_x_13) ;  /* 0x0000000000587947 */ /* 0x000fec0003800000 */
.L_x_12:
[----:B------:R-:W-:-:S14]  /*1160*/  DSETP.NAN.AND P1, PT, R2, R2, PT ;  /* 0x000000020200722a */ /* 0x000fdc0003f28000 */
[----:B------:R-:W-:Y:S05]  /*1170*/  @P1 BRA `(.L_x_14) ;  /* 0x0000000000481947 */ /* 0x000fea0003800000 */
[----:B------:R-:W0:Y:S02]  /*1180*/  LDC.64 R18, c[0x0][0x3a0] ;  /* 0x0000e800ff127b82 */ /* 0x000e240000000a00 */
[----:B0-----:R-:W-:-:S14]  /*1190*/  DSETP.NAN.AND P1, PT, R18, R18, PT ;  /* 0x000000121200722a */ /* 0x001fdc0003f28000 */
[----:B------:R-:W-:Y:S05]  /*11a0*/  @P1 BRA `(.L_x_15) ;  /* 0x0000000000301947 */ /* 0x000fea0003800000 */
[----:B------:R-:W-:Y:S01]  /*11b0*/  ISETP.NE.AND P1, PT, R26, R27, PT ;  /* 0x0000001b1a00720c */ /* 0x000fe20003f25270 */
[----:B------:R-:W-:Y:S02]  /*11c0*/  IMAD.MOV.U32 R24, RZ, RZ, 0x0 ;  /* 0x00000000ff187424 */ /* 0x000fe400078e00ff */
[----:B------:R-:W-:-:S10]  /*11d0*/  IMAD.MOV.U32 R25, RZ, RZ, -0x80000 ;  /* 0xfff80000ff197424 */ /* 0x000fd400078e00ff */
[----:B------:R-:W-:Y:S05]  /*11e0*/  @!P1 BRA `(.L_x_13) ;  /* 0x0000000000349947 */ /* 0x000fea0003800000 */
[----:B------:R-:W-:Y:S02]  /*11f0*/  ISETP.NE.AND P1, PT, R26, 0x7ff00000, PT ;  /* 0x7ff000001a00780c */ /* 0x000fe40003f25270 */
[----:B------:R-:W-:Y:S02]  /*1200*/  LOP3.LUT R25, R3, 0x80000000, R21, 0x48, !PT ;  /* 0x8000000003197812 */ /* 0x000fe400078e4815 */
[----:B------:R-:W-:-:S13]  /*1210*/  ISETP.EQ.OR P1, PT, R27, RZ, !P1 ;  /* 0x000000ff1b00720c */ /* 0x000fda0004f22670 */
[----:B------:R-:W-:Y:S01]  /*1220*/  @P1 LOP3.LUT R2, R25, 0x7ff00000, RZ, 0xfc, !PT ;  /* 0x7ff0000019021812 */ /* 0x000fe200078efcff */
[----:B------:R-:W-:Y:S02]  /*1230*/  @!P1 IMAD.MOV.U32 R24, RZ, RZ, RZ ;  /* 0x000000ffff189224 */ /* 0x000fe400078e00ff */
[----:B------:R-:W-:Y:S02]  /*1240*/  @P1 IMAD.MOV.U32 R24, RZ, RZ, RZ ;  /* 0x000000ffff181224 */ /* 0x000fe400078e00ff */
[----:B------:R-:W-:Y:S01]  /*1250*/  @P1 IMAD.MOV.U32 R25, RZ, RZ, R2 ;  /* 0x000000ffff191224 */ /* 0x000fe200078e0002 */
[----:B------:R-:W-:Y:S06]  /*1260*/  BRA `(.L_x_13) ;  /* 0x0000000000147947 */ /* 0x000fec0003800000 */
.L_x_15:
[----:B------:R-:W-:Y:S01]  /*1270*/  LOP3.LUT R25, R21, 0x80000, RZ, 0xfc, !PT ;  /* 0x0008000015197812 */ /* 0x000fe200078efcff */
[----:B------:R-:W-:Y:S01]  /*1280*/  IMAD.MOV.U32 R24, RZ, RZ, R20 ;  /* 0x000000ffff187224 */ /* 0x000fe200078e0014 */
[----:B------:R-:W-:Y:S06]  /*1290*/  BRA `(.L_x_13) ;  /* 0x0000000000087947 */ /* 0x000fec0003800000 */
.L_x_14:
[----:B------:R-:W-:Y:S01]  /*12a0*/  LOP3.LUT R25, R3, 0x80000, RZ, 0xfc, !PT ;  /* 0x0008000003197812 */ /* 0x000fe200078efcff */
[----:B------:R-:W-:-:S07]  /*12b0*/  IMAD.MOV.U32 R24, RZ, RZ, R2 ;  /* 0x000000ffff187224 */ /* 0x000fce00078e0002 */
.L_x_13:
[----:B------:R-:W-:Y:S05]  /*12c0*/  BSYNC.RECONVERGENT B1 ;  /* 0x0000000000017941 */ /* 0x000fea0003800200 */
.L_x_11:
[----:B------:R-:W-:Y:S02]  /*12d0*/  IMAD.MOV.U32 R2, RZ, RZ, R0 ;  /* 0x000000ffff027224 */ /* 0x000fe400078e0000 */
[----:B------:R-:W-:-:S04]  /*12e0*/  IMAD.MOV.U32 R3, RZ, RZ, 0x0 ;  /* 0x00000000ff037424 */ /* 0x000fc800078e00ff */
[----:B------:R-:W-:Y:S05]  /*12f0*/  RET.REL.NODEC R2 `(_Z26powered_exponential_kernelPdS_iidddd) ;  /* 0xffffffec02407950 */ /* 0x000fea0003c3ffff */
        .type           $_Z26powered_exponential_kernelPdS_iidddd$__internal_accurate_pow,@function
        .size           $_Z26powered_exponential_kernelPdS_iidddd$__internal_accurate_pow,(.L_x_19 - $_Z26powered_exponential_kernelPdS_iidddd$__internal_accurate_pow)
$_Z26powered_exponential_kernelPdS_iidddd$__internal_accurate_pow:
[----:B------:R-:W-:Y:S01]  /*1300*/  ISETP.GT.U32.AND P1, PT, R37, 0xfffff, PT ;  /* 0x000fffff2500780c */ /* 0x000fe20003f24070 */
[----:B------:R-:W-:Y:S01]  /*1310*/  IMAD.MOV.U32 R18, RZ, RZ, R37 ;  /* 0x000000ffff127224 */ /* 0x000fe200078e0025 */
[----:B------:R-:W-:Y:S01]  /*1320*/  UMOV UR6, 0x7d2cafe2 ;  /* 0x7d2cafe200067882 */ /* 0x000fe20000000000 */
[----:B------:R-:W-:Y:S01]  /*1330*/  IMAD.MOV.U32 R20, RZ, RZ, R36 ;  /* 0x000000ffff147224 */ /* 0x000fe200078e0024 */
[----:B------:R-:W-:Y:S01]  /*1340*/  UMOV UR7, 0x3eb0f5ff ;  /* 0x3eb0f5ff00077882 */ /* 0x000fe20000000000 */
[----:B------:R-:W-:Y:S01]  /*1350*/  IMAD.MOV.U32 R24, RZ, RZ, RZ ;  /* 0x000000ffff187224 */ /* 0x000fe200078e00ff */
[----:B------:R-:W-:Y:S01]  /*1360*/  UMOV UR20, 0xfefa39ef ;  /* 0xfefa39ef00147882 */ /* 0x000fe20000000000 */
[----:B------:R-:W-:Y:S01]  /*1370*/  IMAD.MOV.U32 R22, RZ, RZ, 0x41ad3b5a ;  /* 0x41ad3b5aff167424 */ /* 0x000fe200078e00ff */
[----:B------:R-:W-:Y:S01]  /*1380*/  UMOV UR21, 0x3fe62e42 ;  /* 0x3fe62e4200157882 */ /* 0x000fe20000000000 */
[----:B------:R-:W-:Y:S01]  /*1390*/  IMAD.MOV.U32 R23, RZ, RZ, 0x3ed0f5d2 ;  /* 0x3ed0f5d2ff177424 */ /* 0x000fe200078e00ff */
[----:B------:R-:W-:Y:S01]  /*13a0*/  UMOV UR22, 0x3b39803f ;  /* 0x3b39803f00167882 */ /* 0x000fe20000000000 */
[----:B------:R-:W-:-:S02]  /*13b0*/  UMOV UR23, 0x3c7abc9e ;  /* 0x3c7abc9e00177882 */ /* 0x000fc40000000000 */
[----:B------:R-:W-:Y:S01]  /*13c0*/  @!P1 DMUL R28, R36, 1.80143985094819840000e+16 ;  /* 0x43500000241c9828 */ /* 0x000fe20000000000 */
[----:B------:R-:W-:-:S09]  /*13d0*/  SHF.R.U32.HI R36, RZ, 0x14, R37 ;  /* 0x00000014ff247819 */ /* 0x000fd20000011625 */
[----:B------:R-:W-:Y:S01]  /*13e0*/  @!P1 IMAD.MOV.U32 R18, RZ, RZ, R29 ;  /* 0x000000ffff129224 */ /* 0x000fe200078e001d */
[----:B------:R-:W-:Y:S01]  /*13f0*/  @!P1 LEA.HI R36, R29, 0xffffffca, RZ, 0xc ;  /* 0xffffffca1d249811 */ /* 0x000fe200078f60ff */
[----:B------:R-:W-:-:S03]  /*1400*/  @!P1 IMAD.MOV.U32 R20, RZ, RZ, R28 ;  /* 0x000000ffff149224 */ /* 0x000fc600078e001c */
[----:B------:R-:W-:-:S04]  /*1410*/  LOP3.LUT R18, R18, 0x800fffff, RZ, 0xc0, !PT ;  /* 0x800fffff12127812 */ /* 0x000fc800078ec0ff */
[----:B------:R-:W-:-:S04]  /*1420*/  LOP3.LUT R21, R18, 0x3ff00000, RZ, 0xfc, !PT ;  /* 0x3ff0000012157812 */ /* 0x000fc800078efcff */
[----:B------:R-:W-:-:S13]  /*1430*/  ISETP.GE.U32.AND P2, PT, R21, 0x3ff6a09f, PT ;  /* 0x3ff6a09f1500780c */ /* 0x000fda0003f46070 */
[----:B------:R-:W-:-:S04]  /*1440*/  @P2 VIADD R19, R21, 0xfff00000 ;  /* 0xfff0000015132836 */ /* 0x000fc80000000000 */
[----:B------:R-:W-:-:S06]  /*1450*/  @P2 IMAD.MOV.U32 R21, RZ, RZ, R19 ;  /* 0x000000ffff152224 */ /* 0x000fcc00078e0013 */
[C---:B------:R-:W-:Y:S02]  /*1460*/  DADD R26, R20.reuse, 1 ;  /* 0x3ff00000141a7429 */ /* 0x040fe40000000000 */
[----:B------:R-:W-:-:S04]  /*1470*/  DADD R20, R20, -1 ;  /* 0xbff0000014147429 */ /* 0x000fc80000000000 */
[----:B------:R-:W0:Y:S02]  /*1480*/  MUFU.RCP64H R25, R27 ;  /* 0x0000001b00197308 */ /* 0x000e240000001800 */
[----:B0-----:R-:W-:-:S08]  /*1490*/  DFMA R18, -R26, R24, 1 ;  /* 0x3ff000001a12742b */ /* 0x001fd00000000118 */
[----:B------:R-:W-:-:S08]  /*14a0*/  DFMA R18, R18, R18, R18 ;  /* 0x000000121212722b */ /* 0x000fd00000000012 */
[----:B------:R-:W-:-:S08]  /*14b0*/  DFMA R24, R24, R18, R24 ;  /* 0x000000121818722b */ /* 0x000fd00000000018 */
[----:B------:R-:W-:-:S08]  /*14c0*/  DMUL R18, R20, R24 ;  /* 0x0000001814127228 */ /* 0x000fd00000000000 */
[----:B------:R-:W-:-:S08]  /*14d0*/  DFMA R18, R20, R24, R18 ;  /* 0x000000181412722b */ /* 0x000fd00000000012 */
[----:B------:R-:W-:-:S08]  /*14e0*/  DMUL R30, R18, R18 ;  /* 0x00000012121e7228 */ /* 0x000fd00000000000 */
[----:B------:R-:W-:Y:S01]  /*14f0*/  DFMA R22, R30, UR6, R22 ;  /* 0x000000061e167c2b */ /* 0x000fe20008000016 */
[----:B------:R-:W-:Y:S01]  /*1500*/  UMOV UR6, 0x75488a3f ;  /* 0x75488a3f00067882 */ /* 0x000fe20000000000 */
[----:B------:R-:W-:-:S06]  /*1510*/  UMOV UR7, 0x3ef3b20a ;  /* 0x3ef3b20a00077882 */ /* 0x000fcc0000000000 */
[----:B------:R-:W-:Y:S01]  /*1520*/  DFMA R26, R30, R22, UR6 ;  /* 0x000000061e1a7e2b */ /* 0x000fe20008000016 */
[----:B------:R-:W-:Y:S01]  /*1530*/  UMOV UR6, 0xe4faecd5 ;  /* 0xe4faecd500067882 */ /* 0x000fe20000000000 */
[----:B------:R-:W-:Y:S01]  /*1540*/  UMOV UR7, 0x3f1745cd ;  /* 0x3f1745cd00077882 */ /* 0x000fe20000000000 */
[----:B------:R-:W-:-:S05]  /*1550*/  DADD R22, R20, -R18 ;  /* 0x0000000014167229 */ /* 0x000fca0000000812 */
[----:B------:R-:W-:Y:S01]  /*1560*/  DFMA R26, R30, R26, UR6 ;  /* 0x000000061e1a7e2b */ /* 0x000fe2000800001a */
[----:B------:R-:W-:Y:S01]  /*1570*/  UMOV UR6, 0x258a578b ;  /* 0x258a578b00067882 */ /* 0x000fe20000000000 */
[----:B------:R-:W-:Y:S01]  /*1580*/  UMOV UR7, 0x3f3c71c7 ;  /* 0x3f3c71c700077882 */ /* 0x000fe20000000000 */
[----:B------:R-:W-:-:S05]  /*1590*/  DADD R22, R22, R22 ;  /* 0x0000000016167229 */ /* 0x000fca0000000016 */
[----:B------:R-:W-:Y:S01]  /*15a0*/  DFMA R26, R30, R26, UR6 ;  /* 0x000000061e1a7e2b */ /* 0x000fe2000800001a */
[----:B------:R-:W-:Y:S01]  /*15b0*/  UMOV UR6, 0x9242b910 ;  /* 0x9242b91000067882 */ /* 0x000fe20000000000 */
[----:B------:R-:W-:Y:S01]  /*15c0*/  UMOV UR7, 0x3f624924 ;  /* 0x3f62492400077882 */ /* 0x000fe20000000000 */
[----:B------:R-:W-:-:S05]  /*15d0*/  DFMA R22, R20, -R18, R22 ;  /* 0x800000121416722b */ /* 0x000fca0000000016 */
[----:B------:R-:W-:Y:S01]  /*15e0*/  DFMA R26, R30, R26, UR6 ;  /* 0x000000061e1a7e2b */ /* 0x000fe2000800001a */
[----:B------:R-:W-:Y:S01]  /*15f0*/  UMOV UR6, 0x99999dfb ;  /* 0x99999dfb00067882 */ /* 0x000fe20000000000 */
[----:B------:R-:W-:Y:S01]  /*1600*/  UMOV UR7, 0x3f899999 ;  /* 0x3f89999900077882 */ /* 0x000fe20000000000 */
[----:B------:R-:W-:-:S05]  /*1610*/  DMUL R22, R24, R22 ;  /* 0x0000001618167228 */ /* 0x000fca0000000000 */
[----:B------:R-:W-:Y:S01]  /*1620*/  DFMA R26, R30, R26, UR6 ;  /* 0x000000061e1a7e2b */ /* 0x000fe2000800001a */
[----:B------:R-:W-:Y:S01]  /*1630*/  UMOV UR6, 0x55555555 ;  /* 0x5555555500067882 */ /* 0x000fe20000000000 */
[----:B------:R-:W-:-:S03]  /*1640*/  UMOV UR7, 0x3fb55555 ;  /* 0x3fb5555500077882 */ /* 0x000fc60000000000 */
[----:B------:R-:W-:Y:S02]  /*1650*/  VIADD R29, R23, 0x100000 ;  /* 0x00100000171d7836 */ /* 0x000fe40000000000 */
[----:B------:R-:W-:Y:S01]  /*1660*/  IMAD.MOV.U32 R28, RZ, RZ, R22 ;  /* 0x000000ffff1c7224 */ /* 0x000fe200078e0016 */
[----:B------:R-:W-:-:S08]  /*1670*/  DFMA R20, R30, R26, UR6 ;  /* 0x000000061e147e2b */ /* 0x000fd0000800001a */
[----:B------:R-:W-:Y:S01]  /*1680*/  DADD R24, -R20, UR6 ;  /* 0x0000000614187e29 */ /* 0x000fe20008000100 */
[----:B------:R-:W-:Y:S01]  /*1690*/  UMOV UR6, 0xb9e7b0 ;  /* 0x00b9e7b000067882 */ /* 0x000fe20000000000 */
[----:B------:R-:W-:-:S06]  /*16a0*/  UMOV UR7, 0x3c46a4cb ;  /* 0x3c46a4cb00077882 */ /* 0x000fcc0000000000 */
[----:B------:R-:W-:Y:S02]  /*16b0*/  DFMA R24, R30, R26, R24 ;  /* 0x0000001a1e18722b */ /* 0x000fe40000000018 */
[----:B------:R-:W-:-:S06]  /*16c0*/  DMUL R26, R18, R18 ;  /* 0x00000012121a7228 */ /* 0x000fcc0000000000 */
[----:B------:R-:W-:Y:S01]  /*16d0*/  DADD R24, R24, -UR6 ;  /* 0x8000000618187e29 */ /* 0x000fe20008000000 */
[----:B------:R-:W-:Y:S01]  /*16e0*/  UMOV UR6, 0x80000000 ;  /* 0x8000000000067882 */ /* 0x000fe20000000000 */
[----:B------:R-:W-:Y:S01]  /*16f0*/  DFMA R30, R18, R18, -R26 ;  /* 0x00000012121e722b */ /* 0x000fe2000000081a */
[----:B------:R-:W-:-:S07]  /*1700*/  UMOV UR7, 0x43300000 ;  /* 0x4330000000077882 */ /* 0x000fce0000000000 */
[C---:B------:R-:W-:Y:S02]  /*1710*/  DFMA R28, R18.reuse, R28, R30 ;  /* 0x0000001c121c722b */ /* 0x040fe4000000001e */
[----:B------:R-:W-:-:S08]  /*1720*/  DMUL R30, R18, R26 ;  /* 0x0000001a121e7228 */ /* 0x000fd00000000000 */
[----:B------:R-:W-:-:S08]  /*1730*/  DFMA R32, R18, R26, -R30 ;  /* 0x0000001a1220722b */ /* 0x000fd0000000081e */
[----:B------:R-:W-:Y:S02]  /*1740*/  DFMA R32, R22, R26, R32 ;  /* 0x0000001a1620722b */ /* 0x000fe40000000020 */
[----:B------:R-:W-:-:S06]  /*1750*/  DADD R26, R20, R24 ;  /* 0x00000000141a7229 */ /* 0x000fcc0000000018 */
[----:B------:R-:W-:Y:S02]  /*1760*/  DFMA R28, R18, R28, R32 ;  /* 0x0000001c121c722b */ /* 0x000fe40000000020 */
[----:B------:R-:W-:-:S08]  /*1770*/  DADD R32, R20, -R26 ;  /* 0x0000000014207229 */ /* 0x000fd0000000081a */
[----:B------:R-:W-:Y:S02]  /*1780*/  DADD R32, R24, R32 ;  /* 0x0000000018207229 */ /* 0x000fe40000000020 */
[----:B------:R-:W-:-:S08]  /*1790*/  DMUL R24, R26, R30 ;  /* 0x0000001e1a187228 */ /* 0x000fd00000000000 */
[----:B------:R-:W-:-:S08]  /*17a0*/  DFMA R20, R26, R30, -R24 ;  /* 0x0000001e1a14722b */ /* 0x000fd00000000818 */
[----:B------:R-:W-:-:S08]  /*17b0*/  DFMA R20, R26, R28, R20 ;  /* 0x0000001c1a14722b */ /* 0x000fd00000000014 */
[----:B------:R-:W-:-:S08]  /*17c0*/  DFMA R32, R32, R30, R20 ;  /* 0x0000001e2020722b */ /* 0x000fd00000000014 */
[----:B------:R-:W-:-:S08]  /*17d0*/  DADD R26, R24, R32 ;  /* 0x00000000181a7229 */ /* 0x000fd00000000020 */
[--C-:B------:R-:W-:Y:S02]  /*17e0*/  DADD R20, R18, R26.reuse ;  /* 0x0000000012147229 */ /* 0x100fe4000000001a */
[----:B------:R-:W-:-:S06]  /*17f0*/  DADD R24, R24, -R26 ;  /* 0x0000000018187229 */ /* 0x000fcc000000081a */
[----:B------:R-:W-:Y:S02]  /*1800*/  DADD R18, R18, -R20 ;  /* 0x0000000012127229 */ /* 0x000fe40000000814 */
[----:B------:R-:W-:-:S06]  /*1810*/  DADD R24, R32, R24 ;  /* 0x0000000020187229 */ /* 0x000fcc0000000018 */
[----:B------:R-:W-:-:S08]  /*1820*/  DADD R18, R26, R18 ;  /* 0x000000001a127229 */ /* 0x000fd00000000012 */
[----:B------:R-:W-:Y:S01]  /*1830*/  DADD R18, R24, R18 ;  /* 0x0000000018127229 */ /* 0x000fe20000000012 */
[C---:B------:R-:W-:Y:S02]  /*1840*/  VIADD R24, R36.reuse, 0xfffffc01 ;  /* 0xfffffc0124187836 */ /* 0x040fe40000000000 */
[----:B------:R-:W-:-:S05]  /*1850*/  @P2 VIADD R24, R36, 0xfffffc02 ;  /* 0xfffffc0224182836 */ /* 0x000fca0000000000 */
[----:B------:R-:W-:Y:S01]  /*1860*/  DADD R26, R22, R18 ;  /* 0x00000000161a7229 */ /* 0x000fe20000000012 */
[----:B------:R-:W-:Y:S01]  /*1870*/  LOP3.LUT R22, R24, 0x80000000, RZ, 0x3c, !PT ;  /* 0x8000000018167812 */ /* 0x000fe200078e3cff */
[----:B------:R-:W-:-:S06]  /*1880*/  IMAD.MOV.U32 R23, RZ, RZ, 0x43300000 ;  /* 0x43300000ff177424 */ /* 0x000fcc00078e00ff */
[----:B------:R-:W-:Y:S02]  /*1890*/  DADD R24, R20, R26 ;  /* 0x0000000014187229 */ /* 0x000fe4000000001a */
[----:B------:R-:W-:Y:S01]  /*18a0*/  DADD R22, R22, -UR6 ;  /* 0x8000000616167e29 */ /* 0x000fe20008000000 */
[----:B------:R-:W-:Y:S01]  /*18b0*/  UMOV UR6, 0xfefa39ef ;  /* 0xfefa39ef00067882 */ /* 0x000fe20000000000 */
[----:B------:R-:W-:-:S04]  /*18c0*/  UMOV UR7, 0x3fe62e42 ;  /* 0x3fe62e4200077882 */ /* 0x000fc80000000000 */
[--C-:B------:R-:W-:Y:S02]  /*18d0*/  DADD R28, R20, -R24.reuse ;  /* 0x00000000141c7229 */ /* 0x100fe40000000818 */
[----:B------:R-:W-:Y:S01]  /*18e0*/  DFMA R18, R22, UR6, R24 ;  /* 0x0000000616127c2b */ /* 0x000fe20008000018 */
[----:B------:R-:W0:Y:S05]  /*18f0*/  LDCU.64 UR6, c[0x0][0x3a8] ;  /* 0x00007500ff0677ac */ /* 0x000e2a0008000a00 */
[----:B------:R-:W-:Y:S02]  /*1900*/  DADD R28, R26, R28 ;  /* 0x000000001a1c7229 */ /* 0x000fe4000000001c */
[----:B------:R-:W-:-:S08]  /*1910*/  DFMA R20, R22, -UR20, R18 ;  /* 0x8000001416147c2b */ /* 0x000fd00008000012 */
[----:B------:R-:W-:Y:S01]  /*1920*/  DADD R20, -R24, R20 ;  /* 0x0000000018147229 */ /* 0x000fe20000000114 */
[----:B0-----:R-:W-:-:S04]  /*1930*/  USHF.L.U32 UR5, UR7, 0x1, URZ ;  /* 0x0000000107057899 */ /* 0x001fc800080006ff */
[----:B------:R-:W-:-:S03]  /*1940*/  UISETP.GT.U32.AND UP0, UPT, UR5, -0x2000001, UPT ;  /* 0xfdffffff0500788c */ /* 0x000fc6000bf04070 */
[----:B------:R-:W-:-:S08]  /*1950*/  DADD R20, R28, -R20 ;  /* 0x000000001c147229 */ /* 0x000fd00000000814 */
[----:B------:R-:W-:Y:S01]  /*1960*/  DFMA R22, R22, UR22, R20 ;  /* 0x0000001616167c2b */ /* 0x000fe20008000014 */
[----:B------:R-:W-:-:S07]  /*1970*/  @UP0 ULOP3.LUT UR7, UR7, 0xff0fffff, URZ, 0xc0, !UPT ;  /* 0xff0fffff07070892 */ /* 0x000fce000f8ec0ff */
[----:B------:R-:W-:-:S08]  /*1980*/  DADD R20, R18, R22 ;  /* 0x0000000012147229 */ /* 0x000fd00000000016 */
[----:B------:R-:W-:Y:S02]  /*1990*/  DADD R18, R18, -R20 ;  /* 0x0000000012127229 */ /* 0x000fe40000000814 */
[----:B------:R-:W-:-:S06]  /*19a0*/  DMUL R28, R20, UR6 ;  /* 0x00000006141c7c28 */ /* 0x000fcc0008000000 */
[----:B------:R-:W-:Y:S02]  /*19b0*/  DADD R22, R22, R18 ;  /* 0x0000000016167229 */ /* 0x000fe40000000012 */
[----:B------:R-:W-:Y:S01]  /*19c0*/  DFMA R20, R20, UR6, -R28 ;  /* 0x0000000614147c2b */ /* 0x000fe2000800081c */
[----:B------:R-:W-:Y:S02]  /*19d0*/  IMAD.MOV.U32 R18, RZ, RZ, 0x652b82fe ;  /* 0x652b82feff127424 */ /* 0x000fe400078e00ff */
[----:B------:R-:W-:-:S05]  /*19e0*/  IMAD.MOV.U32 R19, RZ, RZ, 0x3ff71547 ;  /* 0x3ff71547ff137424 */ /* 0x000fca00078e00ff */
[----:B------:R-:W-:Y:S01]  /*19f0*/  DFMA R22, R22, UR6, R20 ;  /* 0x0000000616167c2b */ /* 0x000fe20008000014 */
[----:B------:R-:W-:Y:S01]  /*1a00*/  UMOV UR6, 0x3b39803f ;  /* 0x3b39803f00067882 */ /* 0x000fe20000000000 */
[----:B------:R-:W-:-:S06]  /*1a10*/  UMOV UR7, 0x3c7abc9e ;  /* 0x3c7abc9e00077882 */ /* 0x000fcc0000000000 */
[----:B------:R-:W-:-:S08]  /*1a20*/  DADD R20, R28, R22 ;  /* 0x000000001c147229 */ /* 0x000fd00000000016 */
[----:B------:R-:W-:Y:S02]  /*1a30*/  DFMA R18, R20, R18, 6.75539944105574400000e+15 ;  /* 0x433800001412742b */ /* 0x000fe40000000012 */
[----:B------:R-:W-:Y:S01]  /*1a40*/  FSETP.GEU.AND P1, PT, |R21|, 4.1917929649353027344, PT ;  /* 0x4086232b1500780b */ /* 0x000fe20003f2e200 */
[----:B------:R-:W-:-:S05]  /*1a50*/  DADD R28, R28, -R20 ;  /* 0x000000001c1c7229 */ /* 0x000fca0000000814 */
[----:B------:R-:W-:-:S03]  /*1a60*/  DADD R26, R18, -6.75539944105574400000e+15 ;  /* 0xc3380000121a7429 */ /* 0x000fc60000000000 */
[----:B------:R-:W-:-:S05]  /*1a70*/  DADD R22, R22, R28 ;  /* 0x0000000016167229 */ /* 0x000fca000000001c */
[----:B------:R-:W-:-:S08]  /*1a80*/  DFMA R24, R26, -UR20, R20 ;  /* 0x800000141a187c2b */ /* 0x000fd00008000014 */
        /* <DEDUP_REMOVED lines=47> */
.L_x_16:
[----:B------:R-:W-:Y:S01]  /*1d80*/  DFMA R22, R22, R24, R24 ;  /* 0x000000181616722b */ /* 0x000fe20000000018 */
[----:B------:R-:W-:Y:S01]  /*1d90*/  IMAD.MOV.U32 R18, RZ, RZ, R0 ;  /* 0x000000ffff127224 */ /* 0x000fe200078e0000 */
[----:B------:R-:W-:Y:S01]  /*1da0*/  DSETP.NEU.AND P1, PT, |R24|, +INF , PT ;  /* 0x7ff000001800742a */ /* 0x000fe20003f2d200 */
[----:B------:R-:W-:-:S07]  /*1db0*/  IMAD.MOV.U32 R19, RZ, RZ, 0x0 ;  /* 0x00000000ff137424 */ /* 0x000fce00078e00ff */
[----:B------:R-:W-:Y:S02]  /*1dc0*/  FSEL R21, R24, R22, !P1 ;  /* 0x0000001618157208 */ /* 0x000fe40004800000 */
[----:B------:R-:W-:Y:S01]  /*1dd0*/  FSEL R22, R25, R23, !P1 ;  /* 0x0000001719167208 */ /* 0x000fe20004800000 */
[----:B------:R-:W-:Y:S06]  /*1de0*/  RET.REL.NODEC R18 `(_Z26powered_exponential_kernelPdS_iidddd) ;  /* 0xffffffe012847950 */ /* 0x000fec0003c3ffff */
.L_x_17:
[----:B------:R-:W-:-:S00]  /*1df0*/  BRA `(.L_x_17) ;  /* 0xfffffffc00fc7947 */ /* 0x000fc0000383ffff */
[----:B------:R-:W-:-:S00]  /*1e00*/  NOP ;  /* 0x0000000000007918 */ /* 0x000fc00000000000 */
[----:B------:R-:W-:-:S00]  /*1e10*/  NOP ;  /* 0x0000000000007918 */ /* 0x000fc00000000000 */
[----:B------:R-:W-:-:S00]  /*1e20*/  NOP ;  /* 0x0000000000007918 */ /* 0x000fc00000000000 */
[----:B------:R-:W-:-:S00]  /*1e30*/  NOP ;  /* 0x0000000000007918 */ /* 0x000fc00000000000 */
[----:B------:R-:W-:-:S00]  /*1e40*/  NOP ;  /* 0x0000000000007918 */ /* 0x000fc00000000000 */
[----:B------:R-:W-:-:S00]  /*1e50*/  NOP ;  /* 0x0000000000007918 */ /* 0x000fc00000000000 */
[----:B------:R-:W-:-:S00]  /*1e60*/  NOP ;  /* 0x0000000000007918 */ /* 0x000fc00000000000 */
[----:B------:R-:W-:-:S00]  /*1e70*/  NOP ;  /* 0x0000000000007918 */ /* 0x000fc00000000000 */
.L_x_19:


//--------------------- .nv.shared.reserved.0     --------------------------
	.section	.nv.shared.reserved.0,"aw",@nobits
	.weak		__nv_reservedSMEM_offset_0_alias
	.size		__nv_reservedSMEM_offset_0_alias, 0, 64
	.other		__nv_reservedSMEM_offset_0_alias,@"STO_CUDA_RESERVED_SHARED STV_DEFAULT"
__nv_reservedSMEM_offset_0_alias:
	.zero		0
	.zero		64


//--------------------- .nv.constant0._Z26powered_exponential_kernelPdS_iidddd --------------------------
	.section	.nv.constant0._Z26powered_exponential_kernelPdS_iidddd,"a",@progbits
	.sectionflags	@""
	.align	4
.nv.constant0._Z26powered_exponential_kernelPdS_iidddd:
	.zero		952


//--------------------- SYMBOLS --------------------------

	.type		.nv.reservedSmem.offset0,@object
	.size		.nv.reservedSmem.offset0,0x4
